//
// Generated by NVIDIA NVVM Compiler
//
// Compiler Build ID: CL-36424714
// Cuda compilation tools, release 13.0, V13.0.88
// Based on NVVM 20.0.0
//

.version 9.0
.target sm_100
.address_size 64

	// .globl	_Z9MergeSortPiS_i

.visible .entry _Z9MergeSortPiS_i(
	.param .u64 .ptr .align 1 _Z9MergeSortPiS_i_param_0,
	.param .u64 .ptr .align 1 _Z9MergeSortPiS_i_param_1,
	.param .u32 _Z9MergeSortPiS_i_param_2
)
{
	.reg .pred 	%p<54>;
	.reg .b32 	%r<223>;
	.reg .b64 	%rd<64>;

	ld.param.u64 	%rd12, [_Z9MergeSortPiS_i_param_0];
	ld.param.u64 	%rd13, [_Z9MergeSortPiS_i_param_1];
	ld.param.u32 	%r112, [_Z9MergeSortPiS_i_param_2];
	cvta.to.global.u64 	%rd1, %rd13;
	cvta.to.global.u64 	%rd2, %rd12;
	mov.u32 	%r113, %nctaid.x;
	div.u32 	%r114, %r112, %r113;
	mov.u32 	%r115, %ctaid.x;
	mul.lo.s32 	%r1, %r114, %r115;
	add.s32 	%r116, %r113, -1;
	setp.eq.s32 	%p1, %r115, %r116;
	add.s32 	%r117, %r1, %r114;
	selp.b32 	%r2, %r112, %r117, %p1;
	add.s32 	%r3, %r2, -1;
	mov.u32 	%r184, %ntid.x;
	div.u32 	%r196, %r114, %r184;
	mov.u32 	%r6, %tid.x;
	mad.lo.s32 	%r7, %r196, %r6, %r1;
	add.s32 	%r118, %r184, -1;
	setp.eq.s32 	%p2, %r6, %r118;
	add.s32 	%r119, %r196, %r7;
	add.s32 	%r120, %r119, -1;
	selp.b32 	%r8, %r3, %r120, %p2;
	setp.gt.s32 	%p3, %r7, %r8;
	@%p3 bra 	$L__BB0_7;
	mov.u32 	%r182, %r7;
$L__BB0_2:
	mov.u32 	%r9, %r182;
	setp.le.s32 	%p4, %r9, %r7;
	@%p4 bra 	$L__BB0_6;
	mul.wide.s32 	%rd14, %r9, 4;
	add.s64 	%rd15, %rd2, %rd14;
	ld.global.u32 	%r10, [%rd15];
	mov.u32 	%r183, %r9;
$L__BB0_4:
	mul.wide.s32 	%rd16, %r183, 4;
	add.s64 	%rd3, %rd2, %rd16;
	ld.global.u32 	%r12, [%rd3+-4];
	setp.ge.s32 	%p5, %r10, %r12;
	@%p5 bra 	$L__BB0_6;
	add.s32 	%r183, %r183, -1;
	st.global.u8 	[%rd3+-4], %r10;
	shr.u32 	%r121, %r10, 24;
	st.global.u8 	[%rd3+-1], %r121;
	shr.u32 	%r122, %r10, 16;
	st.global.u8 	[%rd3+-2], %r122;
	shr.u32 	%r123, %r10, 8;
	st.global.u8 	[%rd3+-3], %r123;
	st.global.u8 	[%rd3], %r12;
	shr.u32 	%r124, %r12, 24;
	st.global.u8 	[%rd3+3], %r124;
	shr.u32 	%r125, %r12, 16;
	st.global.u8 	[%rd3+2], %r125;
	shr.u32 	%r126, %r12, 8;
	st.global.u8 	[%rd3+1], %r126;
	setp.gt.s32 	%p6, %r183, %r7;
	@%p6 bra 	$L__BB0_4;
$L__BB0_6:
	add.s32 	%r182, %r9, 1;
	setp.ne.s32 	%p7, %r9, %r8;
	@%p7 bra 	$L__BB0_2;
$L__BB0_7:
	bar.sync 	0;
	setp.lt.u32 	%p8, %r184, 3;
	@%p8 bra 	$L__BB0_21;
	shl.b32 	%r15, %r6, 1;
$L__BB0_9:
	mov.u32 	%r16, %r184;
	add.s32 	%r127, %r16, 1;
	shr.u32 	%r184, %r127, 1;
	setp.ge.u32 	%p9, %r6, %r184;
	@%p9 bra 	$L__BB0_20;
	mad.lo.s32 	%r195, %r15, %r196, %r1;
	add.s32 	%r20, %r195, %r196;
	add.s32 	%r129, %r184, -1;
	setp.eq.s32 	%p10, %r6, %r129;
	shl.b32 	%r130, %r196, 1;
	add.s32 	%r131, %r130, %r195;
	add.s32 	%r132, %r131, -1;
	selp.b32 	%r133, %r3, %r132, %p10;
	setp.lt.s32 	%p11, %r196, 1;
	setp.gt.s32 	%p12, %r20, %r133;
	or.pred  	%p13, %p11, %p12;
	mov.u32 	%r186, %r195;
	mov.u32 	%r187, %r20;
	mov.u32 	%r189, %r195;
	@%p13 bra 	$L__BB0_11;
	bra.uni 	$L__BB0_45;
$L__BB0_11:
	setp.ge.s32 	%p19, %r186, %r20;
	@%p19 bra 	$L__BB0_12;
	bra.uni 	$L__BB0_46;
$L__BB0_12:
	setp.lt.s32 	%p21, %r133, %r187;
	@%p21 bra 	$L__BB0_18;
	add.s32 	%r32, %r133, 1;
	sub.s32 	%r142, %r32, %r187;
	and.b32  	%r33, %r142, 3;
	setp.eq.s32 	%p22, %r33, 0;
	mov.u32 	%r190, %r189;
	mov.u32 	%r191, %r187;
	@%p22 bra 	$L__BB0_17;
	add.s32 	%r191, %r187, 1;
	mul.wide.s32 	%rd27, %r187, 4;
	add.s64 	%rd4, %rd2, %rd27;
	ld.global.u32 	%r143, [%rd4];
	add.s32 	%r190, %r189, 1;
	mul.wide.s32 	%rd28, %r189, 4;
	add.s64 	%rd5, %rd1, %rd28;
	st.global.u32 	[%rd5], %r143;
	setp.eq.s32 	%p23, %r33, 1;
	@%p23 bra 	$L__BB0_17;
	add.s32 	%r191, %r187, 2;
	ld.global.u32 	%r144, [%rd4+4];
	add.s32 	%r190, %r189, 2;
	st.global.u32 	[%rd5+4], %r144;
	setp.eq.s32 	%p24, %r33, 2;
	@%p24 bra 	$L__BB0_17;
	add.s32 	%r191, %r187, 3;
	ld.global.u32 	%r145, [%rd4+8];
	add.s32 	%r190, %r189, 3;
	st.global.u32 	[%rd5+8], %r145;
$L__BB0_17:
	sub.s32 	%r146, %r133, %r187;
	setp.lt.u32 	%p25, %r146, 3;
	@%p25 bra 	$L__BB0_18;
	bra.uni 	$L__BB0_47;
$L__BB0_18:
	setp.gt.s32 	%p27, %r195, %r133;
	@%p27 bra 	$L__BB0_20;
$L__BB0_19:
	mul.wide.s32 	%rd33, %r195, 4;
	add.s64 	%rd34, %rd1, %rd33;
	ld.global.u32 	%r151, [%rd34];
	add.s64 	%rd35, %rd2, %rd33;
	st.global.u32 	[%rd35], %r151;
	add.s32 	%r51, %r195, 1;
	setp.lt.s32 	%p28, %r195, %r133;
	mov.u32 	%r195, %r51;
	@%p28 bra 	$L__BB0_19;
$L__BB0_20:
	bar.sync 	0;
	shl.b32 	%r196, %r196, 1;
	setp.gt.u32 	%p29, %r16, 4;
	@%p29 bra 	$L__BB0_9;
$L__BB0_21:
	setp.ne.s32 	%p30, %r6, 0;
	@%p30 bra 	$L__BB0_44;
	add.s32 	%r54, %r196, %r1;
	setp.lt.s32 	%p31, %r196, 1;
	setp.ge.s32 	%p32, %r54, %r2;
	or.pred  	%p33, %p31, %p32;
	mov.u32 	%r197, %r1;
	mov.u32 	%r198, %r54;
	mov.u32 	%r206, %r1;
	@%p33 bra 	$L__BB0_23;
	bra.uni 	$L__BB0_48;
$L__BB0_23:
	setp.ge.s32 	%p39, %r197, %r54;
	@%p39 bra 	$L__BB0_30;
	sub.s32 	%r160, %r54, %r197;
	and.b32  	%r58, %r160, 3;
	setp.eq.s32 	%p40, %r58, 0;
	mov.u32 	%r204, %r197;
	@%p40 bra 	$L__BB0_27;
	neg.s32 	%r200, %r58;
	mov.u32 	%r204, %r197;
$L__BB0_26:
	.pragma "nounroll";
	mul.wide.s32 	%rd42, %r206, 4;
	add.s64 	%rd43, %rd1, %rd42;
	mul.wide.s32 	%rd44, %r204, 4;
	add.s64 	%rd45, %rd2, %rd44;
	add.s32 	%r204, %r204, 1;
	ld.global.u32 	%r161, [%rd45];
	add.s32 	%r206, %r206, 1;
	st.global.u32 	[%rd43], %r161;
	add.s32 	%r200, %r200, 1;
	setp.ne.s32 	%p41, %r200, 0;
	@%p41 bra 	$L__BB0_26;
$L__BB0_27:
	sub.s32 	%r162, %r197, %r54;
	setp.gt.u32 	%p42, %r162, -4;
	@%p42 bra 	$L__BB0_30;
	add.s64 	%rd6, %rd2, 8;
	sub.s32 	%r163, %r204, %r1;
	sub.s32 	%r212, %r163, %r196;
	add.s64 	%rd7, %rd1, 8;
$L__BB0_29:
	mul.wide.s32 	%rd46, %r204, 4;
	add.s64 	%rd47, %rd6, %rd46;
	mul.wide.s32 	%rd48, %r206, 4;
	add.s64 	%rd49, %rd7, %rd48;
	ld.global.u32 	%r164, [%rd47+-8];
	st.global.u32 	[%rd49+-8], %r164;
	ld.global.u32 	%r165, [%rd47+-4];
	st.global.u32 	[%rd49+-4], %r165;
	ld.global.u32 	%r166, [%rd47];
	st.global.u32 	[%rd49], %r166;
	add.s32 	%r204, %r204, 4;
	ld.global.u32 	%r167, [%rd47+4];
	add.s32 	%r206, %r206, 4;
	st.global.u32 	[%rd49+4], %r167;
	add.s32 	%r212, %r212, 4;
	setp.eq.s32 	%p43, %r212, 0;
	@%p43 bra 	$L__BB0_30;
	bra.uni 	$L__BB0_29;
$L__BB0_30:
	setp.ge.s32 	%p44, %r198, %r2;
	@%p44 bra 	$L__BB0_37;
	sub.s32 	%r168, %r2, %r198;
	and.b32  	%r77, %r168, 3;
	setp.eq.s32 	%p45, %r77, 0;
	mov.u32 	%r211, %r198;
	@%p45 bra 	$L__BB0_34;
	neg.s32 	%r207, %r77;
	mov.u32 	%r211, %r198;
$L__BB0_33:
	.pragma "nounroll";
	mul.wide.s32 	%rd50, %r206, 4;
	add.s64 	%rd51, %rd1, %rd50;
	mul.wide.s32 	%rd52, %r211, 4;
	add.s64 	%rd53, %rd2, %rd52;
	add.s32 	%r211, %r211, 1;
	ld.global.u32 	%r169, [%rd53];
	add.s32 	%r206, %r206, 1;
	st.global.u32 	[%rd51], %r169;
	add.s32 	%r207, %r207, 1;
	setp.ne.s32 	%p46, %r207, 0;
	@%p46 bra 	$L__BB0_33;
$L__BB0_34:
	sub.s32 	%r170, %r198, %r2;
	setp.gt.u32 	%p47, %r170, -4;
	@%p47 bra 	$L__BB0_37;
	add.s64 	%rd8, %rd2, 8;
	sub.s32 	%r218, %r211, %r2;
	add.s64 	%rd9, %rd1, 8;
$L__BB0_36:
	mul.wide.s32 	%rd54, %r211, 4;
	add.s64 	%rd55, %rd8, %rd54;
	mul.wide.s32 	%rd56, %r206, 4;
	add.s64 	%rd57, %rd9, %rd56;
	ld.global.u32 	%r171, [%rd55+-8];
	st.global.u32 	[%rd57+-8], %r171;
	ld.global.u32 	%r172, [%rd55+-4];
	st.global.u32 	[%rd57+-4], %r172;
	ld.global.u32 	%r173, [%rd55];
	st.global.u32 	[%rd57], %r173;
	add.s32 	%r211, %r211, 4;
	ld.global.u32 	%r174, [%rd55+4];
	add.s32 	%r206, %r206, 4;
	st.global.u32 	[%rd57+4], %r174;
	add.s32 	%r218, %r218, 4;
	setp.eq.s32 	%p48, %r218, 0;
	@%p48 bra 	$L__BB0_37;
	bra.uni 	$L__BB0_36;
$L__BB0_37:
	setp.ge.s32 	%p49, %r1, %r2;
	@%p49 bra 	$L__BB0_44;
	sub.s32 	%r175, %r2, %r1;
	and.b32  	%r94, %r175, 3;
	setp.eq.s32 	%p50, %r94, 0;
	mov.u32 	%r217, %r1;
	@%p50 bra 	$L__BB0_41;
	neg.s32 	%r215, %r94;
	mov.u32 	%r217, %r1;
$L__BB0_40:
	.pragma "nounroll";
	mul.wide.s32 	%rd58, %r217, 4;
	add.s64 	%rd59, %rd1, %rd58;
	ld.global.u32 	%r176, [%rd59];
	add.s64 	%rd60, %rd2, %rd58;
	st.global.u32 	[%rd60], %r176;
	add.s32 	%r217, %r217, 1;
	add.s32 	%r215, %r215, 1;
	setp.ne.s32 	%p51, %r215, 0;
	@%p51 bra 	$L__BB0_40;
$L__BB0_41:
	sub.s32 	%r177, %r1, %r2;
	setp.gt.u32 	%p52, %r177, -4;
	@%p52 bra 	$L__BB0_44;
	sub.s32 	%r221, %r217, %r2;
	add.s64 	%rd10, %rd1, 8;
	add.s64 	%rd11, %rd2, 8;
$L__BB0_43:
	mul.wide.s32 	%rd61, %r217, 4;
	add.s64 	%rd62, %rd10, %rd61;
	add.s64 	%rd63, %rd11, %rd61;
	ld.global.u32 	%r178, [%rd62+-8];
	st.global.u32 	[%rd63+-8], %r178;
	ld.global.u32 	%r179, [%rd62+-4];
	st.global.u32 	[%rd63+-4], %r179;
	ld.global.u32 	%r180, [%rd62];
	st.global.u32 	[%rd63], %r180;
	ld.global.u32 	%r181, [%rd62+4];
	st.global.u32 	[%rd63+4], %r181;
	add.s32 	%r217, %r217, 4;
	add.s32 	%r221, %r221, 4;
	setp.ne.s32 	%p53, %r221, 0;
	@%p53 bra 	$L__BB0_43;
$L__BB0_44:
	ret;
$L__BB0_45:
	mul.wide.s32 	%rd17, %r186, 4;
	add.s64 	%rd18, %rd2, %rd17;
	ld.global.u32 	%r134, [%rd18];
	mul.wide.s32 	%rd19, %r187, 4;
	add.s64 	%rd20, %rd2, %rd19;
	ld.global.u32 	%r136, [%rd20];
	setp.ge.s32 	%p14, %r134, %r136;
	setp.lt.s32 	%p15, %r134, %r136;
	selp.u32 	%r138, 1, 0, %p15;
	add.s32 	%r186, %r186, %r138;
	selp.u32 	%r139, 1, 0, %p14;
	add.s32 	%r187, %r187, %r139;
	min.s32 	%r140, %r134, %r136;
	mul.wide.s32 	%rd21, %r189, 4;
	add.s64 	%rd22, %rd1, %rd21;
	st.global.u32 	[%rd22], %r140;
	add.s32 	%r189, %r189, 1;
	setp.lt.s32 	%p16, %r186, %r20;
	setp.le.s32 	%p17, %r187, %r133;
	and.pred  	%p18, %p16, %p17;
	@%p18 bra 	$L__BB0_45;
	bra.uni 	$L__BB0_11;
$L__BB0_46:
	mul.wide.s32 	%rd23, %r189, 4;
	add.s64 	%rd24, %rd1, %rd23;
	mul.wide.s32 	%rd25, %r186, 4;
	add.s64 	%rd26, %rd2, %rd25;
	add.s32 	%r186, %r186, 1;
	ld.global.u32 	%r141, [%rd26];
	add.s32 	%r189, %r189, 1;
	st.global.u32 	[%rd24], %r141;
	setp.lt.s32 	%p20, %r186, %r20;
	@%p20 bra 	$L__BB0_46;
	bra.uni 	$L__BB0_12;
$L__BB0_47:
	mul.wide.s32 	%rd29, %r191, 4;
	add.s64 	%rd30, %rd2, %rd29;
	ld.global.u32 	%r147, [%rd30];
	mul.wide.s32 	%rd31, %r190, 4;
	add.s64 	%rd32, %rd1, %rd31;
	st.global.u32 	[%rd32], %r147;
	ld.global.u32 	%r148, [%rd30+4];
	st.global.u32 	[%rd32+4], %r148;
	ld.global.u32 	%r149, [%rd30+8];
	st.global.u32 	[%rd32+8], %r149;
	add.s32 	%r191, %r191, 4;
	ld.global.u32 	%r150, [%rd30+12];
	add.s32 	%r190, %r190, 4;
	st.global.u32 	[%rd32+12], %r150;
	setp.eq.s32 	%p26, %r191, %r32;
	@%p26 bra 	$L__BB0_18;
	bra.uni 	$L__BB0_47;
$L__BB0_48:
	mul.wide.s32 	%rd36, %r197, 4;
	add.s64 	%rd37, %rd2, %rd36;
	ld.global.u32 	%r152, [%rd37];
	mul.wide.s32 	%rd38, %r198, 4;
	add.s64 	%rd39, %rd2, %rd38;
	ld.global.u32 	%r154, [%rd39];
	setp.ge.s32 	%p34, %r152, %r154;
	setp.lt.s32 	%p35, %r152, %r154;
	selp.u32 	%r156, 1, 0, %p35;
	add.s32 	%r197, %r197, %r156;
	selp.u32 	%r157, 1, 0, %p34;
	add.s32 	%r198, %r198, %r157;
	min.s32 	%r158, %r152, %r154;
	mul.wide.s32 	%rd40, %r206, 4;
	add.s64 	%rd41, %rd1, %rd40;
	st.global.u32 	[%rd41], %r158;
	add.s32 	%r206, %r206, 1;
	setp.lt.s32 	%p36, %r197, %r54;
	setp.lt.s32 	%p37, %r198, %r2;
	and.pred  	%p38, %p36, %p37;
	@%p38 bra 	$L__BB0_48;
	bra.uni 	$L__BB0_23;

}
	// .globl	_Z11DoMergeOnlyPiS_i
.visible .entry _Z11DoMergeOnlyPiS_i(
	.param .u64 .ptr .align 1 _Z11DoMergeOnlyPiS_i_param_0,
	.param .u64 .ptr .align 1 _Z11DoMergeOnlyPiS_i_param_1,
	.param .u32 _Z11DoMergeOnlyPiS_i_param_2
)
{
	.reg .pred 	%p<59>;
	.reg .b32 	%r<276>;
	.reg .b64 	%rd<97>;

	ld.param.u64 	%rd28, [_Z11DoMergeOnlyPiS_i_param_0];
	ld.param.u64 	%rd29, [_Z11DoMergeOnlyPiS_i_param_1];
	ld.param.u32 	%r122, [_Z11DoMergeOnlyPiS_i_param_2];
	cvta.to.global.u64 	%rd1, %rd29;
	cvta.to.global.u64 	%rd2, %rd28;
	mov.u32 	%r229, %ntid.x;
	div.u32 	%r247, %r122, %r229;
	setp.lt.u32 	%p1, %r229, 3;
	@%p1 bra 	$L__BB1_26;
	mov.u32 	%r3, %tid.x;
	shl.b32 	%r4, %r3, 1;
	add.s64 	%rd3, %rd2, 8;
	add.s64 	%rd4, %rd1, 8;
$L__BB1_2:
	mov.u32 	%r5, %r229;
	add.s32 	%r123, %r5, 1;
	shr.u32 	%r229, %r123, 1;
	setp.ge.u32 	%p2, %r3, %r229;
	@%p2 bra 	$L__BB1_25;
	mul.lo.s32 	%r8, %r247, %r4;
	add.s32 	%r9, %r8, %r247;
	add.s32 	%r125, %r229, -1;
	setp.eq.s32 	%p3, %r3, %r125;
	add.s32 	%r126, %r9, %r247;
	selp.b32 	%r127, %r122, %r126, %p3;
	setp.lt.s32 	%p4, %r247, 1;
	setp.ge.s32 	%p5, %r9, %r127;
	or.pred  	%p6, %p4, %p5;
	mov.u32 	%r231, %r8;
	mov.u32 	%r232, %r9;
	mov.u32 	%r233, %r8;
	@%p6 bra 	$L__BB1_4;
	bra.uni 	$L__BB1_59;
$L__BB1_4:
	setp.ge.s32 	%p12, %r231, %r9;
	mov.u32 	%r237, %r233;
	@%p12 bra 	$L__BB1_12;
	sub.s32 	%r136, %r9, %r231;
	and.b32  	%r14, %r136, 3;
	setp.eq.s32 	%p13, %r14, 0;
	mov.u32 	%r237, %r233;
	mov.u32 	%r235, %r231;
	@%p13 bra 	$L__BB1_9;
	add.s32 	%r235, %r231, 1;
	mul.wide.s32 	%rd36, %r231, 4;
	add.s64 	%rd5, %rd2, %rd36;
	ld.global.u32 	%r137, [%rd5];
	add.s32 	%r237, %r233, 1;
	mul.wide.s32 	%rd37, %r233, 4;
	add.s64 	%rd6, %rd1, %rd37;
	st.global.u32 	[%rd6], %r137;
	setp.eq.s32 	%p14, %r14, 1;
	@%p14 bra 	$L__BB1_9;
	add.s32 	%r235, %r231, 2;
	ld.global.u32 	%r138, [%rd5+4];
	add.s32 	%r237, %r233, 2;
	st.global.u32 	[%rd6+4], %r138;
	setp.eq.s32 	%p15, %r14, 2;
	@%p15 bra 	$L__BB1_9;
	add.s32 	%r235, %r231, 3;
	ld.global.u32 	%r139, [%rd5+8];
	add.s32 	%r237, %r233, 3;
	st.global.u32 	[%rd6+8], %r139;
$L__BB1_9:
	sub.s32 	%r140, %r231, %r9;
	setp.gt.u32 	%p16, %r140, -4;
	@%p16 bra 	$L__BB1_12;
	sub.s32 	%r240, %r235, %r9;
$L__BB1_11:
	mul.wide.s32 	%rd38, %r235, 4;
	add.s64 	%rd39, %rd3, %rd38;
	mul.wide.s32 	%rd40, %r237, 4;
	add.s64 	%rd41, %rd4, %rd40;
	ld.global.u32 	%r141, [%rd39+-8];
	st.global.u32 	[%rd41+-8], %r141;
	ld.global.u32 	%r142, [%rd39+-4];
	st.global.u32 	[%rd41+-4], %r142;
	ld.global.u32 	%r143, [%rd39];
	st.global.u32 	[%rd41], %r143;
	add.s32 	%r235, %r235, 4;
	ld.global.u32 	%r144, [%rd39+4];
	add.s32 	%r237, %r237, 4;
	st.global.u32 	[%rd41+4], %r144;
	add.s32 	%r240, %r240, 4;
	setp.eq.s32 	%p17, %r240, 0;
	@%p17 bra 	$L__BB1_12;
	bra.uni 	$L__BB1_11;
$L__BB1_12:
	setp.ge.s32 	%p18, %r232, %r127;
	@%p18 bra 	$L__BB1_18;
	sub.s32 	%r145, %r127, %r232;
	and.b32  	%r32, %r145, 3;
	setp.eq.s32 	%p19, %r32, 0;
	mov.u32 	%r238, %r237;
	mov.u32 	%r239, %r232;
	@%p19 bra 	$L__BB1_17;
	add.s32 	%r239, %r232, 1;
	mul.wide.s32 	%rd42, %r232, 4;
	add.s64 	%rd7, %rd2, %rd42;
	ld.global.u32 	%r146, [%rd7];
	add.s32 	%r238, %r237, 1;
	mul.wide.s32 	%rd43, %r237, 4;
	add.s64 	%rd8, %rd1, %rd43;
	st.global.u32 	[%rd8], %r146;
	setp.eq.s32 	%p20, %r32, 1;
	@%p20 bra 	$L__BB1_17;
	add.s32 	%r239, %r232, 2;
	ld.global.u32 	%r147, [%rd7+4];
	add.s32 	%r238, %r237, 2;
	st.global.u32 	[%rd8+4], %r147;
	setp.eq.s32 	%p21, %r32, 2;
	@%p21 bra 	$L__BB1_17;
	add.s32 	%r239, %r232, 3;
	ld.global.u32 	%r148, [%rd7+8];
	add.s32 	%r238, %r237, 3;
	st.global.u32 	[%rd8+8], %r148;
$L__BB1_17:
	sub.s32 	%r149, %r232, %r127;
	setp.gt.u32 	%p22, %r149, -4;
	@%p22 bra 	$L__BB1_18;
	bra.uni 	$L__BB1_58;
$L__BB1_18:
	setp.ge.s32 	%p24, %r8, %r127;
	@%p24 bra 	$L__BB1_25;
	sub.s32 	%r154, %r127, %r8;
	and.b32  	%r47, %r154, 3;
	setp.eq.s32 	%p25, %r47, 0;
	mov.u32 	%r243, %r8;
	@%p25 bra 	$L__BB1_23;
	mul.wide.s32 	%rd48, %r8, 4;
	add.s64 	%rd9, %rd1, %rd48;
	ld.global.u32 	%r155, [%rd9];
	add.s64 	%rd10, %rd2, %rd48;
	st.global.u32 	[%rd10], %r155;
	add.s32 	%r243, %r8, 1;
	setp.eq.s32 	%p26, %r47, 1;
	@%p26 bra 	$L__BB1_23;
	ld.global.u32 	%r156, [%rd9+4];
	st.global.u32 	[%rd10+4], %r156;
	add.s32 	%r243, %r8, 2;
	setp.eq.s32 	%p27, %r47, 2;
	@%p27 bra 	$L__BB1_23;
	ld.global.u32 	%r157, [%rd9+8];
	st.global.u32 	[%rd10+8], %r157;
	add.s32 	%r243, %r8, 3;
$L__BB1_23:
	sub.s32 	%r158, %r8, %r127;
	setp.gt.u32 	%p28, %r158, -4;
	@%p28 bra 	$L__BB1_25;
$L__BB1_24:
	mul.wide.s32 	%rd49, %r243, 4;
	add.s64 	%rd50, %rd1, %rd49;
	ld.global.u32 	%r159, [%rd50];
	add.s64 	%rd51, %rd2, %rd49;
	st.global.u32 	[%rd51], %r159;
	ld.global.u32 	%r160, [%rd50+4];
	st.global.u32 	[%rd51+4], %r160;
	ld.global.u32 	%r161, [%rd50+8];
	st.global.u32 	[%rd51+8], %r161;
	ld.global.u32 	%r162, [%rd50+12];
	st.global.u32 	[%rd51+12], %r162;
	add.s32 	%r243, %r243, 4;
	setp.ne.s32 	%p29, %r243, %r127;
	@%p29 bra 	$L__BB1_24;
$L__BB1_25:
	bar.sync 	0;
	shl.b32 	%r247, %r247, 1;
	setp.gt.u32 	%p30, %r5, 4;
	@%p30 bra 	$L__BB1_2;
$L__BB1_26:
	mov.u32 	%r163, %tid.x;
	setp.ne.s32 	%p31, %r163, 0;
	@%p31 bra 	$L__BB1_57;
	setp.lt.s32 	%p32, %r247, 1;
	setp.ge.s32 	%p33, %r247, %r122;
	mov.b32 	%r258, 0;
	or.pred  	%p34, %p32, %p33;
	mov.u32 	%r257, %r247;
	mov.u32 	%r256, %r258;
	@%p34 bra 	$L__BB1_30;
	mov.b32 	%r256, 0;
	mov.u32 	%r257, %r247;
	mov.u32 	%r258, %r256;
$L__BB1_29:
	mul.wide.u32 	%rd52, %r258, 4;
	add.s64 	%rd53, %rd2, %rd52;
	ld.global.u32 	%r166, [%rd53];
	mul.wide.u32 	%rd54, %r257, 4;
	add.s64 	%rd55, %rd2, %rd54;
	ld.global.u32 	%r168, [%rd55];
	setp.ge.s32 	%p35, %r166, %r168;
	setp.lt.s32 	%p36, %r166, %r168;
	selp.u32 	%r170, 1, 0, %p36;
	add.s32 	%r258, %r258, %r170;
	selp.u32 	%r171, 1, 0, %p35;
	add.s32 	%r257, %r257, %r171;
	min.s32 	%r172, %r166, %r168;
	mul.wide.u32 	%rd56, %r256, 4;
	add.s64 	%rd57, %rd1, %rd56;
	st.global.u32 	[%rd57], %r172;
	add.s32 	%r256, %r256, 1;
	setp.lt.s32 	%p37, %r258, %r247;
	setp.lt.s32 	%p38, %r257, %r122;
	and.pred  	%p39, %p37, %p38;
	@%p39 bra 	$L__BB1_29;
$L__BB1_30:
	setp.ge.s32 	%p40, %r258, %r247;
	mov.u32 	%r259, %r256;
	@%p40 bra 	$L__BB1_37;
	sub.s32 	%r174, %r247, %r258;
	and.b32  	%r63, %r174, 3;
	setp.eq.s32 	%p41, %r63, 0;
	mov.u32 	%r259, %r256;
	mov.u32 	%r267, %r258;
	@%p41 bra 	$L__BB1_34;
	mul.wide.u32 	%rd58, %r258, 4;
	add.s64 	%rd92, %rd2, %rd58;
	neg.s32 	%r251, %r63;
	add.s32 	%r267, %r258, %r63;
	mov.u32 	%r252, %r256;
$L__BB1_33:
	.pragma "nounroll";
	ld.global.u32 	%r175, [%rd92];
	add.s32 	%r259, %r252, 1;
	mul.wide.u32 	%rd59, %r252, 4;
	add.s64 	%rd60, %rd1, %rd59;
	st.global.u32 	[%rd60], %r175;
	add.s64 	%rd92, %rd92, 4;
	add.s32 	%r251, %r251, 1;
	setp.ne.s32 	%p42, %r251, 0;
	mov.u32 	%r252, %r259;
	@%p42 bra 	$L__BB1_33;
$L__BB1_34:
	sub.s32 	%r176, %r258, %r247;
	setp.gt.u32 	%p43, %r176, -4;
	@%p43 bra 	$L__BB1_37;
	add.s32 	%r177, %r259, %r258;
	sub.s32 	%r178, %r177, %r247;
	sub.s32 	%r266, %r178, %r256;
	add.s32 	%r265, %r259, 1;
	add.s64 	%rd14, %rd2, 8;
	add.s32 	%r179, %r247, %r256;
	sub.s32 	%r259, %r179, %r258;
$L__BB1_36:
	add.s32 	%r180, %r265, -1;
	mul.wide.s32 	%rd61, %r267, 4;
	add.s64 	%rd62, %rd14, %rd61;
	ld.global.u32 	%r181, [%rd62+-8];
	add.s32 	%r182, %r265, 2;
	mul.wide.u32 	%rd63, %r180, 4;
	add.s64 	%rd64, %rd1, %rd63;
	st.global.u32 	[%rd64], %r181;
	ld.global.u32 	%r183, [%rd62+-4];
	add.s32 	%r184, %r265, 1;
	mul.wide.u32 	%rd65, %r265, 4;
	add.s64 	%rd66, %rd1, %rd65;
	st.global.u32 	[%rd66], %r183;
	ld.global.u32 	%r185, [%rd62];
	mul.wide.u32 	%rd67, %r184, 4;
	add.s64 	%rd68, %rd1, %rd67;
	st.global.u32 	[%rd68], %r185;
	add.s32 	%r267, %r267, 4;
	ld.global.u32 	%r186, [%rd62+4];
	mul.wide.u32 	%rd69, %r182, 4;
	add.s64 	%rd70, %rd1, %rd69;
	st.global.u32 	[%rd70], %r186;
	add.s32 	%r266, %r266, 4;
	add.s32 	%r265, %r265, 4;
	setp.eq.s32 	%p44, %r266, 0;
	@%p44 bra 	$L__BB1_37;
	bra.uni 	$L__BB1_36;
$L__BB1_37:
	setp.ge.s32 	%p45, %r257, %r122;
	@%p45 bra 	$L__BB1_44;
	sub.s32 	%r187, %r122, %r257;
	and.b32  	%r83, %r187, 3;
	setp.eq.s32 	%p46, %r83, 0;
	mov.u32 	%r263, %r259;
	mov.u32 	%r264, %r257;
	@%p46 bra 	$L__BB1_41;
	neg.s32 	%r260, %r83;
	mov.u32 	%r261, %r259;
	mov.u32 	%r264, %r257;
$L__BB1_40:
	.pragma "nounroll";
	mul.wide.s32 	%rd71, %r264, 4;
	add.s64 	%rd72, %rd2, %rd71;
	add.s32 	%r264, %r264, 1;
	ld.global.u32 	%r188, [%rd72];
	add.s32 	%r263, %r261, 1;
	mul.wide.u32 	%rd73, %r261, 4;
	add.s64 	%rd74, %rd1, %rd73;
	st.global.u32 	[%rd74], %r188;
	add.s32 	%r260, %r260, 1;
	setp.ne.s32 	%p47, %r260, 0;
	mov.u32 	%r261, %r263;
	@%p47 bra 	$L__BB1_40;
$L__BB1_41:
	sub.s32 	%r189, %r257, %r122;
	setp.gt.u32 	%p48, %r189, -4;
	@%p48 bra 	$L__BB1_44;
	add.s32 	%r190, %r263, %r257;
	sub.s32 	%r191, %r190, %r259;
	sub.s32 	%r269, %r191, %r122;
	add.s32 	%r268, %r263, 1;
	add.s64 	%rd15, %rd2, 8;
$L__BB1_43:
	add.s32 	%r192, %r268, -1;
	mul.wide.s32 	%rd75, %r264, 4;
	add.s64 	%rd76, %rd15, %rd75;
	ld.global.u32 	%r193, [%rd76+-8];
	add.s32 	%r194, %r268, 2;
	mul.wide.u32 	%rd77, %r192, 4;
	add.s64 	%rd78, %rd1, %rd77;
	st.global.u32 	[%rd78], %r193;
	ld.global.u32 	%r195, [%rd76+-4];
	add.s32 	%r196, %r268, 1;
	mul.wide.u32 	%rd79, %r268, 4;
	add.s64 	%rd80, %rd1, %rd79;
	st.global.u32 	[%rd80], %r195;
	ld.global.u32 	%r197, [%rd76];
	mul.wide.u32 	%rd81, %r196, 4;
	add.s64 	%rd82, %rd1, %rd81;
	st.global.u32 	[%rd82], %r197;
	add.s32 	%r264, %r264, 4;
	ld.global.u32 	%r198, [%rd76+4];
	mul.wide.u32 	%rd83, %r194, 4;
	add.s64 	%rd84, %rd1, %rd83;
	st.global.u32 	[%rd84], %r198;
	add.s32 	%r269, %r269, 4;
	add.s32 	%r268, %r268, 4;
	setp.eq.s32 	%p49, %r269, 0;
	@%p49 bra 	$L__BB1_44;
	bra.uni 	$L__BB1_43;
$L__BB1_44:
	setp.lt.s32 	%p50, %r122, 1;
	@%p50 bra 	$L__BB1_57;
	and.b32  	%r101, %r122, 15;
	setp.lt.u32 	%p51, %r122, 16;
	mov.b32 	%r272, 0;
	@%p51 bra 	$L__BB1_48;
	and.b32  	%r272, %r122, 2147483632;
	neg.s32 	%r271, %r272;
	add.s64 	%rd94, %rd1, 32;
	add.s64 	%rd93, %rd2, 32;
$L__BB1_47:
	.pragma "nounroll";
	ld.global.u32 	%r200, [%rd94+-32];
	st.global.u32 	[%rd93+-32], %r200;
	ld.global.u32 	%r201, [%rd94+-28];
	st.global.u32 	[%rd93+-28], %r201;
	ld.global.u32 	%r202, [%rd94+-24];
	st.global.u32 	[%rd93+-24], %r202;
	ld.global.u32 	%r203, [%rd94+-20];
	st.global.u32 	[%rd93+-20], %r203;
	ld.global.u32 	%r204, [%rd94+-16];
	st.global.u32 	[%rd93+-16], %r204;
	ld.global.u32 	%r205, [%rd94+-12];
	st.global.u32 	[%rd93+-12], %r205;
	ld.global.u32 	%r206, [%rd94+-8];
	st.global.u32 	[%rd93+-8], %r206;
	ld.global.u32 	%r207, [%rd94+-4];
	st.global.u32 	[%rd93+-4], %r207;
	ld.global.u32 	%r208, [%rd94];
	st.global.u32 	[%rd93], %r208;
	ld.global.u32 	%r209, [%rd94+4];
	st.global.u32 	[%rd93+4], %r209;
	ld.global.u32 	%r210, [%rd94+8];
	st.global.u32 	[%rd93+8], %r210;
	ld.global.u32 	%r211, [%rd94+12];
	st.global.u32 	[%rd93+12], %r211;
	ld.global.u32 	%r212, [%rd94+16];
	st.global.u32 	[%rd93+16], %r212;
	ld.global.u32 	%r213, [%rd94+20];
	st.global.u32 	[%rd93+20], %r213;
	ld.global.u32 	%r214, [%rd94+24];
	st.global.u32 	[%rd93+24], %r214;
	ld.global.u32 	%r215, [%rd94+28];
	st.global.u32 	[%rd93+28], %r215;
	add.s32 	%r271, %r271, 16;
	add.s64 	%rd94, %rd94, 64;
	add.s64 	%rd93, %rd93, 64;
	setp.ne.s32 	%p52, %r271, 0;
	@%p52 bra 	$L__BB1_47;
$L__BB1_48:
	setp.eq.s32 	%p53, %r101, 0;
	@%p53 bra 	$L__BB1_57;
	and.b32  	%r113, %r122, 7;
	setp.lt.u32 	%p54, %r101, 8;
	@%p54 bra 	$L__BB1_51;
	mul.wide.u32 	%rd85, %r272, 4;
	add.s64 	%rd86, %rd1, %rd85;
	ld.global.u32 	%r216, [%rd86];
	add.s64 	%rd87, %rd2, %rd85;
	st.global.u32 	[%rd87], %r216;
	ld.global.u32 	%r217, [%rd86+4];
	st.global.u32 	[%rd87+4], %r217;
	ld.global.u32 	%r218, [%rd86+8];
	st.global.u32 	[%rd87+8], %r218;
	ld.global.u32 	%r219, [%rd86+12];
	st.global.u32 	[%rd87+12], %r219;
	ld.global.u32 	%r220, [%rd86+16];
	st.global.u32 	[%rd87+16], %r220;
	ld.global.u32 	%r221, [%rd86+20];
	st.global.u32 	[%rd87+20], %r221;
	ld.global.u32 	%r222, [%rd86+24];
	st.global.u32 	[%rd87+24], %r222;
	ld.global.u32 	%r223, [%rd86+28];
	st.global.u32 	[%rd87+28], %r223;
	add.s32 	%r272, %r272, 8;
$L__BB1_51:
	setp.eq.s32 	%p55, %r113, 0;
	@%p55 bra 	$L__BB1_57;
	and.b32  	%r116, %r122, 3;
	setp.lt.u32 	%p56, %r113, 4;
	@%p56 bra 	$L__BB1_54;
	mul.wide.u32 	%rd88, %r272, 4;
	add.s64 	%rd89, %rd1, %rd88;
	ld.global.u32 	%r224, [%rd89];
	add.s64 	%rd90, %rd2, %rd88;
	st.global.u32 	[%rd90], %r224;
	ld.global.u32 	%r225, [%rd89+4];
	st.global.u32 	[%rd90+4], %r225;
	ld.global.u32 	%r226, [%rd89+8];
	st.global.u32 	[%rd90+8], %r226;
	ld.global.u32 	%r227, [%rd89+12];
	st.global.u32 	[%rd90+12], %r227;
	add.s32 	%r272, %r272, 4;
$L__BB1_54:
	setp.eq.s32 	%p57, %r116, 0;
	@%p57 bra 	$L__BB1_57;
	mul.wide.u32 	%rd91, %r272, 4;
	add.s64 	%rd96, %rd2, %rd91;
	add.s64 	%rd95, %rd1, %rd91;
	neg.s32 	%r275, %r116;
$L__BB1_56:
	.pragma "nounroll";
	ld.global.u32 	%r228, [%rd95];
	st.global.u32 	[%rd96], %r228;
	add.s64 	%rd96, %rd96, 4;
	add.s64 	%rd95, %rd95, 4;
	add.s32 	%r275, %r275, 1;
	setp.ne.s32 	%p58, %r275, 0;
	@%p58 bra 	$L__BB1_56;
$L__BB1_57:
	ret;
$L__BB1_58:
	mul.wide.s32 	%rd44, %r239, 4;
	add.s64 	%rd45, %rd2, %rd44;
	ld.global.u32 	%r150, [%rd45];
	mul.wide.s32 	%rd46, %r238, 4;
	add.s64 	%rd47, %rd1, %rd46;
	st.global.u32 	[%rd47], %r150;
	ld.global.u32 	%r151, [%rd45+4];
	st.global.u32 	[%rd47+4], %r151;
	ld.global.u32 	%r152, [%rd45+8];
	st.global.u32 	[%rd47+8], %r152;
	add.s32 	%r239, %r239, 4;
	ld.global.u32 	%r153, [%rd45+12];
	add.s32 	%r238, %r238, 4;
	st.global.u32 	[%rd47+12], %r153;
	setp.eq.s32 	%p23, %r239, %r127;
	@%p23 bra 	$L__BB1_18;
	bra.uni 	$L__BB1_58;
$L__BB1_59:
	mul.wide.u32 	%rd30, %r231, 4;
	add.s64 	%rd31, %rd2, %rd30;
	ld.global.u32 	%r128, [%rd31];
	mul.wide.u32 	%rd32, %r232, 4;
	add.s64 	%rd33, %rd2, %rd32;
	ld.global.u32 	%r130, [%rd33];
	setp.ge.s32 	%p7, %r128, %r130;
	setp.lt.s32 	%p8, %r128, %r130;
	selp.u32 	%r132, 1, 0, %p8;
	add.s32 	%r231, %r231, %r132;
	selp.u32 	%r133, 1, 0, %p7;
	add.s32 	%r232, %r232, %r133;
	min.s32 	%r134, %r128, %r130;
	mul.wide.u32 	%rd34, %r233, 4;
	add.s64 	%rd35, %rd1, %rd34;
	st.global.u32 	[%rd35], %r134;
	add.s32 	%r233, %r233, 1;
	setp.lt.s32 	%p9, %r231, %r9;
	setp.lt.s32 	%p10, %r232, %r127;
	and.pred  	%p11, %p9, %p10;
	@%p11 bra 	$L__BB1_59;
	bra.uni 	$L__BB1_4;

}


// ===== COMPILED SASS (sm_100) =====

	.target	sm_100

	.elftype	@"ET_EXEC"


//--------------------- .note.nv.tkinfo           --------------------------
	.section	.note.nv.tkinfo,"",@"SHT_NOTE"
	.sectionflags	@"SHF_NOTE_NV_TKINFO"
	.tkinfo
        /*0018*/ 	.word	0x00000002
        /*0030*/ 	.string	""
        /*0030*/ 	.string	"ptxas"
        /*0030*/ 	.string	"Cuda compilation tools, release 13.0, V13.0.88"
        /*0030*/ 	.string	"Build cuda_13.0.r13.0/compiler.36424714_0"
        /*0030*/ 	.string	"-arch sm_100 -m 64 "



//--------------------- .note.nv.cuinfo           --------------------------
	.section	.note.nv.cuinfo,"",@"SHT_NOTE"
	.sectionflags	@"SHF_NOTE_NV_CUINFO"
        /*0018*/ 	.short	0x0002
        /*001a*/ 	.short	0x0064
        /*001c*/ 	.short	0x0082
	.zero		2


//--------------------- .nv.info                  --------------------------
	.section	.nv.info,"",@"SHT_CUDA_INFO"
	.align	4


	//----- nvinfo : EIATTR_REGCOUNT
	.align		4
        /*0000*/ 	.byte	0x04, 0x2f
        /*0002*/ 	.short	(.L_1 - .L_0)
	.align		4
.L_0:
        /*0004*/ 	.word	index@(_Z9MergeSortPiS_i)
        /*0008*/ 	.word	0x00000020


	//----- nvinfo : EIATTR_FRAME_SIZE
	.align		4
.L_1:
        /*000c*/ 	.byte	0x04, 0x11
        /*000e*/ 	.short	(.L_3 - .L_2)
	.align		4
.L_2:
        /*0010*/ 	.word	index@(_Z9MergeSortPiS_i)
        /*0014*/ 	.word	0x00000000


	//----- nvinfo : EIATTR_REGCOUNT
	.align		4
.L_3:
        /*0018*/ 	.byte	0x04, 0x2f
        /*001a*/ 	.short	(.L_5 - .L_4)
	.align		4
.L_4:
        /*001c*/ 	.word	index@(_Z11DoMergeOnlyPiS_i)
        /*0020*/ 	.word	0x00000020


	//----- nvinfo : EIATTR_FRAME_SIZE
	.align		4
.L_5:
        /*0024*/ 	.byte	0x04, 0x11
        /*0026*/ 	.short	(.L_7 - .L_6)
	.align		4
.L_6:
        /*0028*/ 	.word	index@(_Z11DoMergeOnlyPiS_i)
        /*002c*/ 	.word	0x00000000


	//----- nvinfo : EIATTR_MIN_STACK_SIZE
	.align		4
.L_7:
        /*0030*/ 	.byte	0x04, 0x12
        /*0032*/ 	.short	(.L_9 - .L_8)
	.align		4
.L_8:
        /*0034*/ 	.word	index@(_Z11DoMergeOnlyPiS_i)
        /*0038*/ 	.word	0x00000000


	//----- nvinfo : EIATTR_MIN_STACK_SIZE
	.align		4
.L_9:
        /*003c*/ 	.byte	0x04, 0x12
        /*003e*/ 	.short	(.L_11 - .L_10)
	.align		4
.L_10:
        /*0040*/ 	.word	index@(_Z9MergeSortPiS_i)
        /*0044*/ 	.word	0x00000000
.L_11:


//--------------------- .nv.compat                --------------------------
	.section	.nv.compat,"",@"SHT_CUDA_COMPAT_INFO"
	.align	4
        /*0000*/ 	.byte	0x02, 0x09, 0x00, 0x00, 0x02, 0x02, 0x01, 0x00, 0x02, 0x05, 0x05, 0x00, 0x03, 0x07, 0x01, 0x01
        /*0010*/ 	.byte	0x02, 0x03, 0x00, 0x00, 0x02, 0x06, 0x01, 0x00, 0x04, 0x0b, 0x08, 0x00, 0x09, 0x00, 0x00, 0x00
        /*0020*/ 	.byte	0x00, 0x00, 0x00, 0x00


//--------------------- .nv.info._Z11DoMergeOnlyPiS_i --------------------------
	.section	.nv.info._Z11DoMergeOnlyPiS_i,"",@"SHT_CUDA_INFO"
	.sectionflags	@""
	.align	4


	//----- nvinfo : EIATTR_CUDA_API_VERSION
	.align		4
        /*0000*/ 	.byte	0x04, 0x37
        /*0002*/ 	.short	(.L_13 - .L_12)
.L_12:
        /*0004*/ 	.word	0x00000082


	//----- nvinfo : EIATTR_KPARAM_INFO
	.align		4
.L_13:
        /*0008*/ 	.byte	0x04, 0x17
        /*000a*/ 	.short	(.L_15 - .L_14)
.L_14:
        /*000c*/ 	.word	0x00000000
        /*0010*/ 	.short	0x0002
        /*0012*/ 	.short	0x0010
        /*0014*/ 	.byte	0x00, 0xf0, 0x11, 0x00


	//----- nvinfo : EIATTR_KPARAM_INFO
	.align		4
.L_15:
        /*0018*/ 	.byte	0x04, 0x17
        /*001a*/ 	.short	(.L_17 - .L_16)
.L_16:
        /*001c*/ 	.word	0x00000000
        /*0020*/ 	.short	0x0001
        /*0022*/ 	.short	0x0008
        /*0024*/ 	.byte	0x00, 0xf5, 0x21, 0x00


	//----- nvinfo : EIATTR_KPARAM_INFO
	.align		4
.L_17:
        /*0028*/ 	.byte	0x04, 0x17
        /*002a*/ 	.short	(.L_19 - .L_18)
.L_18:
        /*002c*/ 	.word	0x00000000
        /*0030*/ 	.short	0x0000
        /*0032*/ 	.short	0x0000
        /*0034*/ 	.byte	0x00, 0xf5, 0x21, 0x00


	//----- nvinfo : EIATTR_SPARSE_MMA_MASK
	.align		4
.L_19:
        /*0038*/ 	.byte	0x03, 0x50
        /*003a*/ 	.short	0x0000


	//----- nvinfo : EIATTR_MAXREG_COUNT
	.align		4
        /*003c*/ 	.byte	0x03, 0x1b
        /*003e*/ 	.short	0x00ff


	//----- nvinfo : EIATTR_NUM_BARRIERS
	.align		4
        /*0040*/ 	.byte	0x02, 0x4c
        /*0042*/ 	.byte	0x01
	.zero		1


	//----- nvinfo : EIATTR_MERCURY_ISA_VERSION
	.align		4
        /*0044*/ 	.byte	0x03, 0x5f
        /*0046*/ 	.short	0x0101


	//----- nvinfo : EIATTR_VRC_CTA_INIT_COUNT
	.align		4
        /*0048*/ 	.byte	0x02, 0x4a
	.zero		1
	.zero		1


	//----- nvinfo : EIATTR_EXIT_INSTR_OFFSETS
	.align		4
        /*004c*/ 	.byte	0x04, 0x1c
        /*004e*/ 	.short	(.L_21 - .L_20)


	//   ....[0]....
.L_20:
        /*0050*/ 	.word	0x00000e90


	//   ....[1]....
        /*0054*/ 	.word	0x00002780


	//   ....[2]....
        /*0058*/ 	.word	0x00002b40


	//   ....[3]....
        /*005c*/ 	.word	0x00002ce0


	//   ....[4]....
        /*0060*/ 	.word	0x00002e00


	//   ....[5]....
        /*0064*/ 	.word	0x00002f60


	//----- nvinfo : EIATTR_CRS_STACK_SIZE
	.align		4
.L_21:
        /*0068*/ 	.byte	0x04, 0x1e
        /*006a*/ 	.short	(.L_23 - .L_22)
.L_22:
        /*006c*/ 	.word	0x00000000


	//----- nvinfo : EIATTR_CBANK_PARAM_SIZE
	.align		4
.L_23:
        /*0070*/ 	.byte	0x03, 0x19
        /*0072*/ 	.short	0x0014


	//----- nvinfo : EIATTR_PARAM_CBANK
	.align		4
        /*0074*/ 	.byte	0x04, 0x0a
        /*0076*/ 	.short	(.L_25 - .L_24)
	.align		4
.L_24:
        /*0078*/ 	.word	index@(.nv.constant0._Z11DoMergeOnlyPiS_i)
        /*007c*/ 	.short	0x0380
        /*007e*/ 	.short	0x0014


	//----- nvinfo : EIATTR_SW_WAR
	.align		4
.L_25:
        /*0080*/ 	.byte	0x04, 0x36
        /*0082*/ 	.short	(.L_27 - .L_26)
.L_26:
        /*0084*/ 	.word	0x00000008
.L_27:


//--------------------- .nv.info._Z9MergeSortPiS_i --------------------------
	.section	.nv.info._Z9MergeSortPiS_i,"",@"SHT_CUDA_INFO"
	.sectionflags	@""
	.align	4


	//----- nvinfo : EIATTR_CUDA_API_VERSION
	.align		4
        /*0000*/ 	.byte	0x04, 0x37
        /*0002*/ 	.short	(.L_29 - .L_28)
.L_28:
        /*0004*/ 	.word	0x00000082


	//----- nvinfo : EIATTR_KPARAM_INFO
	.align		4
.L_29:
        /*0008*/ 	.byte	0x04, 0x17
        /*000a*/ 	.short	(.L_31 - .L_30)
.L_30:
        /*000c*/ 	.word	0x00000000
        /*0010*/ 	.short	0x0002
        /*0012*/ 	.short	0x0010
        /*0014*/ 	.byte	0x00, 0xf0, 0x11, 0x00


	//----- nvinfo : EIATTR_KPARAM_INFO
	.align		4
.L_31:
        /*0018*/ 	.byte	0x04, 0x17
        /*001a*/ 	.short	(.L_33 - .L_32)
.L_32:
        /*001c*/ 	.word	0x00000000
        /*0020*/ 	.short	0x0001
        /*0022*/ 	.short	0x0008
        /*0024*/ 	.byte	0x00, 0xf5, 0x21, 0x00


	//----- nvinfo : EIATTR_KPARAM_INFO
	.align		4
.L_33:
        /*0028*/ 	.byte	0x04, 0x17
        /*002a*/ 	.short	(.L_35 - .L_34)
.L_34:
        /*002c*/ 	.word	0x00000000
        /*0030*/ 	.short	0x0000
        /*0032*/ 	.short	0x0000
        /*0034*/ 	.byte	0x00, 0xf5, 0x21, 0x00


	//----- nvinfo : EIATTR_SPARSE_MMA_MASK
	.align		4
.L_35:
        /*0038*/ 	.byte	0x03, 0x50
        /*003a*/ 	.short	0x0000


	//----- nvinfo : EIATTR_MAXREG_COUNT
	.align		4
        /*003c*/ 	.byte	0x03, 0x1b
        /*003e*/ 	.short	0x00ff


	//----- nvinfo : EIATTR_NUM_BARRIERS
	.align		4
        /*0040*/ 	.byte	0x02, 0x4c
        /*0042*/ 	.byte	0x01
	.zero		1


	//----- nvinfo : EIATTR_MERCURY_ISA_VERSION
	.align		4
        /*0044*/ 	.byte	0x03, 0x5f
        /*0046*/ 	.short	0x0101


	//----- nvinfo : EIATTR_VRC_CTA_INIT_COUNT
	.align		4
        /*0048*/ 	.byte	0x02, 0x4a
	.zero		1
	.zero		1


	//----- nvinfo : EIATTR_EXIT_INSTR_OFFSETS
	.align		4
        /*004c*/ 	.byte	0x04, 0x1c
        /*004e*/ 	.short	(.L_37 - .L_36)


	//   ....[0]....
.L_36:
        /*0050*/ 	.word	0x00000db0


	//   ....[1]....
        /*0054*/ 	.word	0x00002010


	//   ....[2]....
        /*0058*/ 	.word	0x00002120


	//   ....[3]....
        /*005c*/ 	.word	0x000026c0


	//   ....[4]....
        /*0060*/ 	.word	0x000027b0


	//----- nvinfo : EIATTR_CRS_STACK_SIZE
	.align		4
.L_37:
        /*0064*/ 	.byte	0x04, 0x1e
        /*0066*/ 	.short	(.L_39 - .L_38)
.L_38:
        /*0068*/ 	.word	0x00000000


	//----- nvinfo : EIATTR_CBANK_PARAM_SIZE
	.align		4
.L_39:
        /*006c*/ 	.byte	0x03, 0x19
        /*006e*/ 	.short	0x0014


	//----- nvinfo : EIATTR_PARAM_CBANK
	.align		4
        /*0070*/ 	.byte	0x04, 0x0a
        /*0072*/ 	.short	(.L_41 - .L_40)
	.align		4
.L_40:
        /*0074*/ 	.word	index@(.nv.constant0._Z9MergeSortPiS_i)
        /*0078*/ 	.short	0x0380
        /*007a*/ 	.short	0x0014


	//----- nvinfo : EIATTR_SW_WAR
	.align		4
.L_41:
        /*007c*/ 	.byte	0x04, 0x36
        /*007e*/ 	.short	(.L_43 - .L_42)
.L_42:
        /*0080*/ 	.word	0x00000008
.L_43:


//--------------------- .nv.callgraph             --------------------------
	.section	.nv.callgraph,"",@"SHT_CUDA_CALLGRAPH"
	.align	4
	.sectionentsize	8
	.align		4
        /*0000*/ 	.word	0x00000000
	.align		4
        /*0004*/ 	.word	0xffffffff
	.align		4
        /*0008*/ 	.word	0x00000000
	.align		4
        /*000c*/ 	.word	0xfffffffe
	.align		4
        /*0010*/ 	.word	0x00000000
	.align		4
        /*0014*/ 	.word	0xfffffffd
	.align		4
        /*0018*/ 	.word	0x00000000
	.align		4
        /*001c*/ 	.word	0xfffffffc


//--------------------- .text._Z11DoMergeOnlyPiS_i --------------------------
	.section	.text._Z11DoMergeOnlyPiS_i,"ax",@progbits
	.align	128
        .global         _Z11DoMergeOnlyPiS_i
        .type           _Z11DoMergeOnlyPiS_i,@function
        .size           _Z11DoMergeOnlyPiS_i,(.L_x_87 - _Z11DoMergeOnlyPiS_i)
        .other          _Z11DoMergeOnlyPiS_i,@"STO_CUDA_ENTRY STV_DEFAULT"
_Z11DoMergeOnlyPiS_i:
.text._Z11DoMergeOnlyPiS_i:
[----:B------:R-:W-:Y:S01]  /*0000*/  LDC R1, c[0x0][0x37c] ;  /* 0x0000df00ff017b82 */ /* 0x000fe20000000800 */
[----:B------:R-:W0:Y:S07]  /*0010*/  LDCU UR8, c[0x0][0x360] ;  /* 0x00006c00ff0877ac */ /* 0x000e2e0008000800 */
[----:B------:R-:W1:Y:S01]  /*0020*/  LDC R4, c[0x0][0x390] ;  /* 0x0000e400ff047b82 */ /* 0x000e620000000800 */
[----:B------:R-:W2:Y:S01]  /*0030*/  LDCU.64 UR16, c[0x0][0x358] ;  /* 0x00006b00ff1077ac */ /* 0x000ea20008000a00 */
[----:B0-----:R-:W0:Y:S01]  /*0040*/  I2F.U32.RP R0, UR8 ;  /* 0x0000000800007d06 */ /* 0x001e220008209000 */
[----:B------:R-:W-:Y:S01]  /*0050*/  ISETP.NE.U32.AND P2, PT, RZ, UR8, PT ;  /* 0x00000008ff007c0c */ /* 0x000fe2000bf45070 */
[----:B------:R-:W-:-:S06]  /*0060*/  UISETP.GE.U32.AND UP0, UPT, UR8, 0x3, UPT ;  /* 0x000000030800788c */ /* 0x000fcc000bf06070 */
[----:B0-----:R-:W0:Y:S02]  /*0070*/  MUFU.RCP R0, R0 ;  /* 0x0000000000007308 */ /* 0x001e240000001000 */
[----:B0-----:R-:W-:-:S06]  /*0080*/  IADD3 R2, PT, PT, R0, 0xffffffe, RZ ;  /* 0x0ffffffe00027810 */ /* 0x001fcc0007ffe0ff */
[----:B------:R0:W3:Y:S02]  /*0090*/  F2I.FTZ.U32.TRUNC.NTZ R3, R2 ;  /* 0x0000000200037305 */ /* 0x0000e4000021f000 */
[----:B0-----:R-:W-:Y:S02]  /*00a0*/  HFMA2 R2, -RZ, RZ, 0, 0 ;  /* 0x00000000ff027431 */ /* 0x001fe400000001ff */
[----:B---3--:R-:W-:-:S04]  /*00b0*/  IMAD.MOV R5, RZ, RZ, -R3 ;  /* 0x000000ffff057224 */ /* 0x008fc800078e0a03 */
[----:B------:R-:W-:-:S04]  /*00c0*/  IMAD R5, R5, UR8, RZ ;  /* 0x0000000805057c24 */ /* 0x000fc8000f8e02ff */
[----:B------:R-:W-:-:S06]  /*00d0*/  IMAD.HI.U32 R3, R3, R5, R2 ;  /* 0x0000000503037227 */ /* 0x000fcc00078e0002 */
[----:B-1----:R-:W-:-:S04]  /*00e0*/  IMAD.HI.U32 R0, R3, R4, RZ ;  /* 0x0000000403007227 */ /* 0x002fc800078e00ff */
[----:B------:R-:W-:-:S04]  /*00f0*/  IMAD.MOV R3, RZ, RZ, -R0 ;  /* 0x000000ffff037224 */ /* 0x000fc800078e0a00 */
[----:B------:R-:W-:-:S05]  /*0100*/  IMAD R3, R3, UR8, R4 ;  /* 0x0000000803037c24 */ /* 0x000fca000f8e0204 */
[----:B------:R-:W-:-:S13]  /*0110*/  ISETP.GE.U32.AND P0, PT, R3, UR8, PT ;  /* 0x0000000803007c0c */ /* 0x000fda000bf06070 */
[----:B------:R-:W-:Y:S01]  /*0120*/  @P0 IADD3 R3, PT, PT, R3, -UR8, RZ ;  /* 0x8000000803030c10 */ /* 0x000fe2000fffe0ff */
[----:B------:R-:W-:-:S03]  /*0130*/  @P0 VIADD R0, R0, 0x1 ;  /* 0x0000000100000836 */ /* 0x000fc60000000000 */
[----:B------:R-:W-:-:S13]  /*0140*/  ISETP.GE.U32.AND P1, PT, R3, UR8, PT ;  /* 0x0000000803007c0c */ /* 0x000fda000bf26070 */
[----:B------:R-:W-:Y:S02]  /*0150*/  @P1 IADD3 R0, PT, PT, R0, 0x1, RZ ;  /* 0x0000000100001810 */ /* 0x000fe40007ffe0ff */
[----:B------:R-:W-:Y:S01]  /*0160*/  @!P2 LOP3.LUT R0, RZ, UR8, RZ, 0x33, !PT ;  /* 0x00000008ff00ac12 */ /* 0x000fe2000f8e33ff */
[----:B--2---:R-:W-:Y:S06]  /*0170*/  BRA.U !UP0, `(.L_x_0) ;  /* 0x0000000d083c7547 */ /* 0x004fec000b800000 */
[----:B------:R-:W0:Y:S01]  /*0180*/  S2R R15, SR_TID.X ;  /* 0x00000000000f7919 */ /* 0x000e220000002100 */
[----:B------:R-:W1:Y:S01]  /*0190*/  LDCU.128 UR12, c[0x0][0x380] ;  /* 0x00007000ff0c77ac */ /* 0x000e620008000c00 */
[----:B------:R-:W-:Y:S01]  /*01a0*/  UMOV UR6, 0x8 ;  /* 0x0000000800067882 */ /* 0x000fe20000000000 */
[----:B------:R-:W-:Y:S02]  /*01b0*/  UMOV UR7, 0x0 ;  /* 0x0000000000077882 */ /* 0x000fe40000000000 */
[----:B-1----:R-:W-:Y:S02]  /*01c0*/  UIMAD.WIDE.U32 UR4, UR12, 0x1, UR6 ;  /* 0x000000010c0478a5 */ /* 0x002fe4000f8e0006 */
[----:B------:R-:W-:Y:S02]  /*01d0*/  UIMAD.WIDE.U32 UR6, UR14, 0x1, UR6 ;  /* 0x000000010e0678a5 */ /* 0x000fe4000f8e0006 */
[----:B------:R-:W-:Y:S02]  /*01e0*/  UIADD3 UR11, UPT, UPT, UR5, UR13, URZ ;  /* 0x0000000d050b7290 */ /* 0x000fe4000fffe0ff */
[----:B------:R-:W-:Y:S01]  /*01f0*/  UIADD3 UR10, UPT, UPT, UR7, UR15, URZ ;  /* 0x0000000f070a7290 */ /* 0x000fe2000fffe0ff */
[----:B0-----:R-:W-:-:S11]  /*0200*/  IMAD.SHL.U32 R3, R15, 0x2, RZ ;  /* 0x000000020f037824 */ /* 0x001fd600078e00ff */
.L_x_19:
[----:B------:R-:W-:Y:S01]  /*0210*/  UIADD3 UR9, UPT, UPT, UR8, 0x1, URZ ;  /* 0x0000000108097890 */ /* 0x000fe2000fffe0ff */
[----:B------:R-:W-:Y:S01]  /*0220*/  BSSY.RECONVERGENT B0, `(.L_x_1) ;  /* 0x00000c0000007945 */ /* 0x000fe20003800200 */
[----:B------:R-:W-:Y:S02]  /*0230*/  UMOV UR12, UR8 ;  /* 0x00000008000c7c82 */ /* 0x000fe40008000000 */
[----:B------:R-:W-:-:S06]  /*0240*/  USHF.R.U32.HI UR8, URZ, 0x1, UR9 ;  /* 0x00000001ff087899 */ /* 0x000fcc0008011609 */
[----:B------:R-:W-:-:S13]  /*0250*/  ISETP.GE.U32.AND P0, PT, R15, UR8, PT ;  /* 0x000000080f007c0c */ /* 0x000fda000bf06070 */
[----:B01234-:R-:W-:Y:S05]  /*0260*/  @P0 BRA `(.L_x_2) ;  /* 0x0000000800ec0947 */ /* 0x01ffea0003800000 */
[----:B------:R-:W-:Y:S01]  /*0270*/  UIADD3 UR9, UPT, UPT, UR8, -0x1, URZ ;  /* 0xffffffff08097890 */ /* 0x000fe2000fffe0ff */
[-C--:B------:R-:W-:Y:S01]  /*0280*/  IMAD R5, R3, R0.reuse, RZ ;  /* 0x0000000003057224 */ /* 0x080fe200078e02ff */
[----:B------:R-:W0:Y:S01]  /*0290*/  LDC.64 R10, c[0x0][0x380] ;  /* 0x0000e000ff0a7b82 */ /* 0x000e220000000a00 */
[----:B------:R-:W-:Y:S02]  /*02a0*/  BSSY.RECONVERGENT B1, `(.L_x_3) ;  /* 0x000001f000017945 */ /* 0x000fe40003800200 */
[----:B------:R-:W-:Y:S01]  /*02b0*/  IMAD.MOV.U32 R8, RZ, RZ, R5 ;  /* 0x000000ffff087224 */ /* 0x000fe200078e0005 */
[----:B------:R-:W-:Y:S02]  /*02c0*/  ISETP.NE.AND P0, PT, R15, UR9, PT ;  /* 0x000000090f007c0c */ /* 0x000fe4000bf05270 */
[----:B------:R-:W-:Y:S02]  /*02d0*/  IADD3 R9, PT, PT, R5, R0, RZ ;  /* 0x0000000005097210 */ /* 0x000fe40007ffe0ff */
[----:B------:R-:W1:Y:S01]  /*02e0*/  LDC.64 R12, c[0x0][0x388] ;  /* 0x0000e200ff0c7b82 */ /* 0x000e620000000a00 */
[----:B------:R-:W-:-:S02]  /*02f0*/  MOV R6, R5 ;  /* 0x0000000500067202 */ /* 0x000fc40000000f00 */
[----:B------:R-:W-:Y:S01]  /*0300*/  IMAD.IADD R2, R9, 0x1, R0 ;  /* 0x0000000109027824 */ /* 0x000fe200078e0200 */
[----:B------:R-:W-:-:S05]  /*0310*/  MOV R7, R9 ;  /* 0x0000000900077202 */ /* 0x000fca0000000f00 */
[----:B------:R-:W2:Y:S02]  /*0320*/  @!P0 LDC R2, c[0x0][0x390] ;  /* 0x0000e400ff028b82 */ /* 0x000ea40000000800 */
[----:B--2---:R-:W-:-:S04]  /*0330*/  ISETP.GE.AND P0, PT, R9, R2, PT ;  /* 0x000000020900720c */ /* 0x004fc80003f06270 */
[----:B------:R-:W-:-:S13]  /*0340*/  ISETP.LT.OR P0, PT, R0, 0x1, P0 ;  /* 0x000000010000780c */ /* 0x000fda0000701670 */
[----:B01----:R-:W-:Y:S05]  /*0350*/  @P0 BRA `(.L_x_4) ;  /* 0x00000000004c0947 */ /* 0x003fea0003800000 */
.L_x_5:
[----:B------:R-:W-:-:S04]  /*0360*/  IMAD.WIDE.U32 R16, R6, 0x4, R10 ;  /* 0x0000000406107825 */ /* 0x000fc800078e000a */
[C---:B------:R-:W-:Y:S02]  /*0370*/  IMAD.WIDE.U32 R18, R7.reuse, 0x4, R10 ;  /* 0x0000000407127825 */ /* 0x040fe400078e000a */
[----:B------:R-:W2:Y:S04]  /*0380*/  LDG.E R16, desc[UR16][R16.64] ;  /* 0x0000001010107981 */ /* 0x000ea8000c1e1900 */
[----:B------:R-:W2:Y:S01]  /*0390*/  LDG.E R19, desc[UR16][R18.64] ;  /* 0x0000001012137981 */ /* 0x000ea2000c1e1900 */
[----:B------:R-:W-:Y:S01]  /*03a0*/  IMAD.WIDE.U32 R20, R8, 0x4, R12 ;  /* 0x0000000408147825 */ /* 0x000fe200078e000c */
[----:B------:R-:W-:-:S03]  /*03b0*/  IADD3 R23, PT, PT, R7, 0x1, RZ ;  /* 0x0000000107177810 */ /* 0x000fc60007ffe0ff */
[----:B------:R-:W-:Y:S02]  /*03c0*/  VIADD R4, R6, 0x1 ;  /* 0x0000000106047836 */ /* 0x000fe40000000000 */
[----:B------:R-:W-:Y:S01]  /*03d0*/  VIADD R8, R8, 0x1 ;  /* 0x0000000108087836 */ /* 0x000fe20000000000 */
[CC--:B--2---:R-:W-:Y:S02]  /*03e0*/  ISETP.GE.AND P1, PT, R16.reuse, R19.reuse, PT ;  /* 0x000000131000720c */ /* 0x0c4fe40003f26270 */
[CC--:B------:R-:W-:Y:S02]  /*03f0*/  ISETP.GE.AND P0, PT, R16.reuse, R19.reuse, PT ;  /* 0x000000131000720c */ /* 0x0c0fe40003f06270 */
[----:B------:R-:W-:-:S05]  /*0400*/  VIMNMX R25, PT, PT, R16, R19, PT ;  /* 0x0000001310197248 */ /* 0x000fca0003fe0100 */
[----:B------:R0:W-:Y:S04]  /*0410*/  STG.E desc[UR16][R20.64], R25 ;  /* 0x0000001914007986 */ /* 0x0001e8000c101910 */
[----:B------:R-:W-:Y:S02]  /*0420*/  @P1 IMAD.MOV R4, RZ, RZ, R6 ;  /* 0x000000ffff041224 */ /* 0x000fe400078e0206 */
[----:B------:R-:W-:-:S03]  /*0430*/  @!P0 IADD3 R23, PT, PT, R7, RZ, RZ ;  /* 0x000000ff07178210 */ /* 0x000fc60007ffe0ff */
[----:B------:R-:W-:Y:S02]  /*0440*/  ISETP.LT.AND P1, PT, R4, R9, PT ;  /* 0x000000090400720c */ /* 0x000fe40003f21270 */
[----:B------:R-:W-:Y:S01]  /*0450*/  ISETP.GE.AND P0, PT, R23, R2, PT ;  /* 0x000000021700720c */ /* 0x000fe20003f06270 */
[----:B------:R-:W-:Y:S01]  /*0460*/  IMAD.MOV.U32 R7, RZ, RZ, R23 ;  /* 0x000000ffff077224 */ /* 0x000fe200078e0017 */
[----:B------:R-:W-:-:S11]  /*0470*/  MOV R6, R4 ;  /* 0x0000000400067202 */ /* 0x000fd60000000f00 */
[----:B0-----:R-:W-:Y:S05]  /*0480*/  @!P0 BRA P1, `(.L_x_5) ;  /* 0xfffffffc00b48947 */ /* 0x001fea000083ffff */
.L_x_4:
[----:B------:R-:W-:Y:S05]  /*0490*/  BSYNC.RECONVERGENT B1 ;  /* 0x0000000000017941 */ /* 0x000fea0003800200 */
.L_x_3:
[----:B------:R-:W-:Y:S01]  /*04a0*/  ISETP.GE.AND P0, PT, R6, R9, PT ;  /* 0x000000090600720c */ /* 0x000fe20003f06270 */
[----:B------:R-:W-:Y:S01]  /*04b0*/  BSSY.RECONVERGENT B1, `(.L_x_6) ;  /* 0x0000039000017945 */ /* 0x000fe20003800200 */
[----:B------:R-:W-:-:S11]  /*04c0*/  MOV R4, R8 ;  /* 0x0000000800047202 */ /* 0x000fd60000000f00 */
[----:B------:R-:W-:Y:S05]  /*04d0*/  @P0 BRA `(.L_x_7) ;  /* 0x0000000000d80947 */ /* 0x000fea0003800000 */
[--C-:B------:R-:W-:Y:S01]  /*04e0*/  IMAD.IADD R4, R9, 0x1, -R6.reuse ;  /* 0x0000000109047824 */ /* 0x100fe200078e0a06 */
[----:B------:R-:W-:Y:S01]  /*04f0*/  BSSY.RECONVERGENT B2, `(.L_x_8) ;  /* 0x0000019000027945 */ /* 0x000fe20003800200 */
[----:B------:R-:W-:-:S03]  /*0500*/  IMAD.MOV.U32 R14, RZ, RZ, R6 ;  /* 0x000000ffff0e7224 */ /* 0x000fc600078e0006 */
[----:B------:R-:W-:Y:S02]  /*0510*/  LOP3.LUT P0, R16, R4, 0x3, RZ, 0xc0, !PT ;  /* 0x0000000304107812 */ /* 0x000fe4000780c0ff */
[----:B------:R-:W-:-:S11]  /*0520*/  MOV R4, R8 ;  /* 0x0000000800047202 */ /* 0x000fd60000000f00 */
[----:B------:R-:W-:Y:S05]  /*0530*/  @!P0 BRA `(.L_x_9) ;  /* 0x0000000000508947 */ /* 0x000fea0003800000 */
[----:B------:R-:W0:Y:S08]  /*0540*/  LDC.64 R10, c[0x0][0x380] ;  /* 0x0000e000ff0a7b82 */ /* 0x000e300000000a00 */
[----:B------:R-:W1:Y:S01]  /*0550*/  LDC.64 R12, c[0x0][0x388] ;  /* 0x0000e200ff0c7b82 */ /* 0x000e620000000a00 */
[----:B0-----:R-:W-:-:S05]  /*0560*/  IMAD.WIDE R10, R6, 0x4, R10 ;  /* 0x00000004060a7825 */ /* 0x001fca00078e020a */
[----:B------:R-:W2:Y:S01]  /*0570*/  LDG.E R17, desc[UR16][R10.64] ;  /* 0x000000100a117981 */ /* 0x000ea2000c1e1900 */
[----:B------:R-:W-:Y:S01]  /*0580*/  ISETP.NE.AND P0, PT, R16, 0x1, PT ;  /* 0x000000011000780c */ /* 0x000fe20003f05270 */
[----:B------:R-:W-:Y:S01]  /*0590*/  VIADD R4, R8, 0x1 ;  /* 0x0000000108047836 */ /* 0x000fe20000000000 */
[----:B------:R-:W-:Y:S01]  /*05a0*/  IADD3 R14, PT, PT, R6, 0x1, RZ ;  /* 0x00000001060e7810 */ /* 0x000fe20007ffe0ff */
[----:B-1----:R-:W-:-:S05]  /*05b0*/  IMAD.WIDE R12, R8, 0x4, R12 ;  /* 0x00000004080c7825 */ /* 0x002fca00078e020c */
[----:B--2---:R0:W-:Y:S05]  /*05c0*/  STG.E desc[UR16][R12.64], R17 ;  /* 0x000000110c007986 */ /* 0x0041ea000c101910 */
[----:B------:R-:W-:Y:S05]  /*05d0*/  @!P0 BRA `(.L_x_9) ;  /* 0x0000000000288947 */ /* 0x000fea0003800000 */
[----:B0-----:R-:W2:Y:S01]  /*05e0*/  LDG.E R17, desc[UR16][R10.64+0x4] ;  /* 0x000004100a117981 */ /* 0x001ea2000c1e1900 */
[----:B------:R-:W-:Y:S01]  /*05f0*/  ISETP.NE.AND P0, PT, R16, 0x2, PT ;  /* 0x000000021000780c */ /* 0x000fe20003f05270 */
[----:B------:R-:W-:Y:S01]  /*0600*/  VIADD R4, R8, 0x2 ;  /* 0x0000000208047836 */ /* 0x000fe20000000000 */
[----:B------:R-:W-:Y:S01]  /*0610*/  IADD3 R14, PT, PT, R6, 0x2, RZ ;  /* 0x00000002060e7810 */ /* 0x000fe20007ffe0ff */
[----:B--2---:R1:W-:Y:S10]  /*0620*/  STG.E desc[UR16][R12.64+0x4], R17 ;  /* 0x000004110c007986 */ /* 0x0043f4000c101910 */
[----:B------:R-:W-:Y:S05]  /*0630*/  @!P0 BRA `(.L_x_9) ;  /* 0x0000000000108947 */ /* 0x000fea0003800000 */
[----:B------:R-:W2:Y:S01]  /*0640*/  LDG.E R11, desc[UR16][R10.64+0x8] ;  /* 0x000008100a0b7981 */ /* 0x000ea2000c1e1900 */
[----:B------:R-:W-:Y:S01]  /*0650*/  IADD3 R4, PT, PT, R8, 0x3, RZ ;  /* 0x0000000308047810 */ /* 0x000fe20007ffe0ff */
[----:B------:R-:W-:Y:S02]  /*0660*/  VIADD R14, R6, 0x3 ;  /* 0x00000003060e7836 */ /* 0x000fe40000000000 */
[----:B--2---:R2:W-:Y:S05]  /*0670*/  STG.E desc[UR16][R12.64+0x8], R11 ;  /* 0x0000080b0c007986 */ /* 0x0045ea000c101910 */
.L_x_9:
[----:B------:R-:W-:Y:S05]  /*0680*/  BSYNC.RECONVERGENT B2 ;  /* 0x0000000000027941 */ /* 0x000fea0003800200 */
.L_x_8:
[----:B------:R-:W-:-:S04]  /*0690*/  IADD3 R6, PT, PT, -R9, R6, RZ ;  /* 0x0000000609067210 */ /* 0x000fc80007ffe1ff */
[----:B------:R-:W-:-:S13]  /*06a0*/  ISETP.GT.U32.AND P0, PT, R6, -0x4, PT ;  /* 0xfffffffc0600780c */ /* 0x000fda0003f04070 */
[----:B------:R-:W-:Y:S05]  /*06b0*/  @P0 BRA `(.L_x_7) ;  /* 0x0000000000600947 */ /* 0x000fea0003800000 */
[----:B------:R-:W-:-:S07]  /*06c0*/  IMAD.IADD R6, R14, 0x1, -R9 ;  /* 0x000000010e067824 */ /* 0x000fce00078e0a09 */
.L_x_10:
[----:B---3--:R-:W-:Y:S01]  /*06d0*/  IMAD.U32 R10, RZ, RZ, UR4 ;  /* 0x00000004ff0a7e24 */ /* 0x008fe2000f8e00ff */
[----:B------:R-:W-:Y:S02]  /*06e0*/  MOV R9, UR11 ;  /* 0x0000000b00097c02 */ /* 0x000fe40008000f00 */
[----:B--2---:R-:W-:Y:S01]  /*06f0*/  MOV R11, UR5 ;  /* 0x00000005000b7c02 */ /* 0x004fe20008000f00 */
[----:B------:R-:W-:-:S04]  /*0700*/  IMAD.MOV.U32 R8, RZ, RZ, R10 ;  /* 0x000000ffff087224 */ /* 0x000fc800078e000a */
[----:B------:R-:W-:-:S05]  /*0710*/  IMAD.WIDE R8, R14, 0x4, R8 ;  /* 0x000000040e087825 */ /* 0x000fca00078e0208 */
[----:B01----:R-:W2:Y:S01]  /*0720*/  LDG.E R17, desc[UR16][R8.64+-0x8] ;  /* 0xfffff81008117981 */ /* 0x003ea2000c1e1900 */
[----:B------:R-:W-:Y:S01]  /*0730*/  IMAD.U32 R12, RZ, RZ, UR6 ;  /* 0x00000006ff0c7e24 */ /* 0x000fe2000f8e00ff */
[----:B------:R-:W-:Y:S02]  /*0740*/  MOV R11, UR10 ;  /* 0x0000000a000b7c02 */ /* 0x000fe40008000f00 */
[----:B------:R-:W-:Y:S01]  /*0750*/  MOV R13, UR7 ;  /* 0x00000007000d7c02 */ /* 0x000fe20008000f00 */
[----:B------:R-:W-:-:S04]  /*0760*/  IMAD.MOV.U32 R10, RZ, RZ, R12 ;  /* 0x000000ffff0a7224 */ /* 0x000fc800078e000c */
[----:B------:R-:W-:-:S05]  /*0770*/  IMAD.WIDE R10, R4, 0x4, R10 ;  /* 0x00000004040a7825 */ /* 0x000fca00078e020a */
[----:B--2---:R3:W-:Y:S04]  /*0780*/  STG.E desc[UR16][R10.64+-0x8], R17 ;  /* 0xfffff8110a007986 */ /* 0x0047e8000c101910 */
[----:B------:R-:W2:Y:S04]  /*0790*/  LDG.E R13, desc[UR16][R8.64+-0x4] ;  /* 0xfffffc10080d7981 */ /* 0x000ea8000c1e1900 */
[----:B--2---:R3:W-:Y:S04]  /*07a0*/  STG.E desc[UR16][R10.64+-0x4], R13 ;  /* 0xfffffc0d0a007986 */ /* 0x0047e8000c101910 */
[----:B------:R-:W2:Y:S04]  /*07b0*/  LDG.E R19, desc[UR16][R8.64] ;  /* 0x0000001008137981 */ /* 0x000ea8000c1e1900 */
[----:B--2---:R3:W-:Y:S04]  /*07c0*/  STG.E desc[UR16][R10.64], R19 ;  /* 0x000000130a007986 */ /* 0x0047e8000c101910 */
[----:B------:R-:W2:Y:S01]  /*07d0*/  LDG.E R21, desc[UR16][R8.64+0x4] ;  /* 0x0000041008157981 */ /* 0x000ea2000c1e1900 */
[----:B------:R-:W-:Y:S01]  /*07e0*/  IADD3 R6, PT, PT, R6, 0x4, RZ ;  /* 0x0000000406067810 */ /* 0x000fe20007ffe0ff */
[----:B------:R-:W-:Y:S01]  /*07f0*/  VIADD R14, R14, 0x4 ;  /* 0x000000040e0e7836 */ /* 0x000fe20000000000 */
[----:B------:R-:W-:-:S02]  /*0800*/  IADD3 R4, PT, PT, R4, 0x4, RZ ;  /* 0x0000000404047810 */ /* 0x000fc40007ffe0ff */
[----:B------:R-:W-:Y:S01]  /*0810*/  ISETP.NE.AND P0, PT, R6, RZ, PT ;  /* 0x000000ff0600720c */ /* 0x000fe20003f05270 */
[----:B--2---:R3:W-:-:S12]  /*0820*/  STG.E desc[UR16][R10.64+0x4], R21 ;  /* 0x000004150a007986 */ /* 0x0047d8000c101910 */
[----:B------:R-:W-:Y:S05]  /*0830*/  @P0 BRA `(.L_x_10) ;  /* 0xfffffffc00a40947 */ /* 0x000fea000383ffff */
.L_x_7:
[----:B------:R-:W-:Y:S05]  /*0840*/  BSYNC.RECONVERGENT B1 ;  /* 0x0000000000017941 */ /* 0x000fea0003800200 */
.L_x_6:
[----:B------:R-:W-:Y:S01]  /*0850*/  ISETP.GE.AND P0, PT, R7, R2, PT ;  /* 0x000000020700720c */ /* 0x000fe20003f06270 */
[----:B------:R-:W-:-:S12]  /*0860*/  BSSY.RECONVERGENT B1, `(.L_x_11) ;  /* 0x0000030000017945 */ /* 0x000fd80003800200 */
[----:B------:R-:W-:Y:S05]  /*0870*/  @P0 BRA `(.L_x_12) ;  /* 0x0000000000b80947 */ /* 0x000fea0003800000 */
[--C-:B------:R-:W-:Y:S01]  /*0880*/  IMAD.IADD R6, R2, 0x1, -R7.reuse ;  /* 0x0000000102067824 */ /* 0x100fe200078e0a07 */
[----:B------:R-:W-:Y:S01]  /*0890*/  BSSY.RECONVERGENT B2, `(.L_x_13) ;  /* 0x0000019000027945 */ /* 0x000fe20003800200 */
[----:B0123--:R-:W-:Y:S01]  /*08a0*/  MOV R13, R4 ;  /* 0x00000004000d7202 */ /* 0x00ffe20000000f00 */
[----:B------:R-:W-:Y:S02]  /*08b0*/  IMAD.MOV.U32 R17, RZ, RZ, R7 ;  /* 0x000000ffff117224 */ /* 0x000fe400078e0007 */
[----:B------:R-:W-:-:S13]  /*08c0*/  LOP3.LUT P0, R6, R6, 0x3, RZ, 0xc0, !PT ;  /* 0x0000000306067812 */ /* 0x000fda000780c0ff */
[----:B------:R-:W-:Y:S05]  /*08d0*/  @!P0 BRA `(.L_x_14) ;  /* 0x0000000000508947 */ /* 0x000fea0003800000 */
[----:B------:R-:W0:Y:S08]  /*08e0*/  LDC.64 R8, c[0x0][0x380] ;  /* 0x0000e000ff087b82 */ /* 0x000e300000000a00 */
[----:B------:R-:W1:Y:S01]  /*08f0*/  LDC.64 R10, c[0x0][0x388] ;  /* 0x0000e200ff0a7b82 */ /* 0x000e620000000a00 */
[----:B0-----:R-:W-:-:S05]  /*0900*/  IMAD.WIDE R8, R7, 0x4, R8 ;  /* 0x0000000407087825 */ /* 0x001fca00078e0208 */
[----:B------:R-:W2:Y:S01]  /*0910*/  LDG.E R19, desc[UR16][R8.64] ;  /* 0x0000001008137981 */ /* 0x000ea2000c1e1900 */
[----:B------:R-:W-:Y:S01]  /*0920*/  ISETP.NE.AND P0, PT, R6, 0x1, PT ;  /* 0x000000010600780c */ /* 0x000fe20003f05270 */
[C---:B------:R-:W-:Y:S01]  /*0930*/  VIADD R13, R4.reuse, 0x1 ;  /* 0x00000001040d7836 */ /* 0x040fe20000000000 */
        /* <DEDUP_REMOVED lines=14> */
.L_x_14:
[----:B------:R-:W-:Y:S05]  /*0a20*/  BSYNC.RECONVERGENT B2 ;  /* 0x0000000000027941 */ /* 0x000fea0003800200 */
.L_x_13:
[----:B------:R-:W-:-:S04]  /*0a30*/  IADD3 R4, PT, PT, -R2, R7, RZ ;  /* 0x0000000702047210 */ /* 0x000fc80007ffe1ff */
[----:B------:R-:W-:-:S13]  /*0a40*/  ISETP.GT.U32.AND P0, PT, R4, -0x4, PT ;  /* 0xfffffffc0400780c */ /* 0x000fda0003f04070 */
[----:B------:R-:W-:Y:S05]  /*0a50*/  @P0 BRA `(.L_x_12) ;  /* 0x0000000000400947 */ /* 0x000fea0003800000 */
.L_x_15:
[----:B------:R-:W3:Y:S08]  /*0a60*/  LDC.64 R6, c[0x0][0x380] ;  /* 0x0000e000ff067b82 */ /* 0x000ef00000000a00 */
[----:B--2-4-:R-:W2:Y:S01]  /*0a70*/  LDC.64 R8, c[0x0][0x388] ;  /* 0x0000e200ff087b82 */ /* 0x014ea20000000a00 */
[----:B---3--:R-:W-:-:S05]  /*0a80*/  IMAD.WIDE R6, R17, 0x4, R6 ;  /* 0x0000000411067825 */ /* 0x008fca00078e0206 */
[----:B01----:R-:W3:Y:S01]  /*0a90*/  LDG.E R11, desc[UR16][R6.64] ;  /* 0x00000010060b7981 */ /* 0x003ee2000c1e1900 */
[----:B--2---:R-:W-:-:S05]  /*0aa0*/  IMAD.WIDE R8, R13, 0x4, R8 ;  /* 0x000000040d087825 */ /* 0x004fca00078e0208 */
[----:B---3--:R4:W-:Y:S04]  /*0ab0*/  STG.E desc[UR16][R8.64], R11 ;  /* 0x0000000b08007986 */ /* 0x0089e8000c101910 */
[----:B------:R-:W2:Y:S04]  /*0ac0*/  LDG.E R19, desc[UR16][R6.64+0x4] ;  /* 0x0000041006137981 */ /* 0x000ea8000c1e1900 */
[----:B--2---:R4:W-:Y:S04]  /*0ad0*/  STG.E desc[UR16][R8.64+0x4], R19 ;  /* 0x0000041308007986 */ /* 0x0049e8000c101910 */
[----:B------:R-:W2:Y:S04]  /*0ae0*/  LDG.E R21, desc[UR16][R6.64+0x8] ;  /* 0x0000081006157981 */ /* 0x000ea8000c1e1900 */
[----:B--2---:R4:W-:Y:S04]  /*0af0*/  STG.E desc[UR16][R8.64+0x8], R21 ;  /* 0x0000081508007986 */ /* 0x0049e8000c101910 */
[----:B------:R-:W2:Y:S01]  /*0b00*/  LDG.E R23, desc[UR16][R6.64+0xc] ;  /* 0x00000c1006177981 */ /* 0x000ea2000c1e1900 */
[----:B------:R-:W-:Y:S01]  /*0b10*/  VIADD R17, R17, 0x4 ;  /* 0x0000000411117836 */ /* 0x000fe20000000000 */
[----:B------:R-:W-:-:S04]  /*0b20*/  IADD3 R13, PT, PT, R13, 0x4, RZ ;  /* 0x000000040d0d7810 */ /* 0x000fc80007ffe0ff */
[----:B------:R-:W-:Y:S01]  /*0b30*/  ISETP.NE.AND P0, PT, R17, R2, PT ;  /* 0x000000021100720c */ /* 0x000fe20003f05270 */
[----:B--2---:R4:W-:-:S12]  /*0b40*/  STG.E desc[UR16][R8.64+0xc], R23 ;  /* 0x00000c1708007986 */ /* 0x0049d8000c101910 */
[----:B------:R-:W-:Y:S05]  /*0b50*/  @P0 BRA `(.L_x_15) ;  /* 0xfffffffc00c00947 */ /* 0x000fea000383ffff */
.L_x_12:
[----:B------:R-:W-:Y:S05]  /*0b60*/  BSYNC.RECONVERGENT B1 ;  /* 0x0000000000017941 */ /* 0x000fea0003800200 */
.L_x_11:
[----:B------:R-:W-:-:S13]  /*0b70*/  ISETP.GE.AND P0, PT, R5, R2, PT ;  /* 0x000000020500720c */ /* 0x000fda0003f06270 */
[----:B------:R-:W-:Y:S05]  /*0b80*/  @P0 BRA `(.L_x_2) ;  /* 0x0000000000a40947 */ /* 0x000fea0003800000 */
[----:B------:R-:W-:Y:S01]  /*0b90*/  IMAD.IADD R4, R2, 0x1, -R5 ;  /* 0x0000000102047824 */ /* 0x000fe200078e0a05 */
[----:B------:R-:W-:Y:S01]  /*0ba0*/  BSSY.RECONVERGENT B1, `(.L_x_16) ;  /* 0x0000015000017945 */ /* 0x000fe20003800200 */
[----:B01234-:R-:W-:-:S03]  /*0bb0*/  MOV R11, R5 ;  /* 0x00000005000b7202 */ /* 0x01ffc60000000f00 */
[----:B------:R-:W-:-:S13]  /*0bc0*/  LOP3.LUT P0, R4, R4, 0x3, RZ, 0xc0, !PT ;  /* 0x0000000304047812 */ /* 0x000fda000780c0ff */
[----:B------:R-:W-:Y:S05]  /*0bd0*/  @!P0 BRA `(.L_x_17) ;  /* 0x0000000000448947 */ /* 0x000fea0003800000 */
[----:B------:R-:W0:Y:S08]  /*0be0*/  LDC.64 R6, c[0x0][0x388] ;  /* 0x0000e200ff067b82 */ /* 0x000e300000000a00 */
[----:B------:R-:W1:Y:S01]  /*0bf0*/  LDC.64 R8, c[0x0][0x380] ;  /* 0x0000e000ff087b82 */ /* 0x000e620000000a00 */
[----:B0-----:R-:W-:-:S05]  /*0c00*/  IMAD.WIDE R6, R5, 0x4, R6 ;  /* 0x0000000405067825 */ /* 0x001fca00078e0206 */
[----:B------:R-:W2:Y:S01]  /*0c10*/  LDG.E R13, desc[UR16][R6.64] ;  /* 0x00000010060d7981 */ /* 0x000ea2000c1e1900 */
[----:B------:R-:W-:Y:S01]  /*0c20*/  ISETP.NE.AND P0, PT, R4, 0x1, PT ;  /* 0x000000010400780c */ /* 0x000fe20003f05270 */
[C---:B------:R-:W-:Y:S02]  /*0c30*/  VIADD R11, R5.reuse, 0x1 ;  /* 0x00000001050b7836 */ /* 0x040fe40000000000 */
[----:B-1----:R-:W-:-:S05]  /*0c40*/  IMAD.WIDE R8, R5, 0x4, R8 ;  /* 0x0000000405087825 */ /* 0x002fca00078e0208 */
[----:B--2---:R0:W-:Y:S05]  /*0c50*/  STG.E desc[UR16][R8.64], R13 ;  /* 0x0000000d08007986 */ /* 0x0041ea000c101910 */
[----:B------:R-:W-:Y:S05]  /*0c60*/  @!P0 BRA `(.L_x_17) ;  /* 0x0000000000208947 */ /* 0x000fea0003800000 */
[----:B0-----:R-:W2:Y:S01]  /*0c70*/  LDG.E R13, desc[UR16][R6.64+0x4] ;  /* 0x00000410060d7981 */ /* 0x001ea2000c1e1900 */
[----:B------:R-:W-:Y:S02]  /*0c80*/  ISETP.NE.AND P0, PT, R4, 0x2, PT ;  /* 0x000000020400780c */ /* 0x000fe40003f05270 */
[----:B------:R-:W-:Y:S01]  /*0c90*/  IADD3 R11, PT, PT, R5, 0x2, RZ ;  /* 0x00000002050b7810 */ /* 0x000fe20007ffe0ff */
[----:B--2---:R1:W-:Y:S10]  /*0ca0*/  STG.E desc[UR16][R8.64+0x4], R13 ;  /* 0x0000040d08007986 */ /* 0x0043f4000c101910 */
[----:B------:R-:W-:Y:S05]  /*0cb0*/  @!P0 BRA `(.L_x_17) ;  /* 0x00000000000c8947 */ /* 0x000fea0003800000 */
[----:B------:R-:W2:Y:S01]  /*0cc0*/  LDG.E R7, desc[UR16][R6.64+0x8] ;  /* 0x0000081006077981 */ /* 0x000ea2000c1e1900 */
[----:B------:R-:W-:-:S03]  /*0cd0*/  VIADD R11, R5, 0x3 ;  /* 0x00000003050b7836 */ /* 0x000fc60000000000 */
[----:B--2---:R2:W-:Y:S04]  /*0ce0*/  STG.E desc[UR16][R8.64+0x8], R7 ;  /* 0x0000080708007986 */ /* 0x0045e8000c101910 */
.L_x_17:
[----:B------:R-:W-:Y:S05]  /*0cf0*/  BSYNC.RECONVERGENT B1 ;  /* 0x0000000000017941 */ /* 0x000fea0003800200 */
.L_x_16:
[----:B------:R-:W-:-:S04]  /*0d00*/  IADD3 R4, PT, PT, R5, -R2, RZ ;  /* 0x8000000205047210 */ /* 0x000fc80007ffe0ff */
[----:B------:R-:W-:-:S13]  /*0d10*/  ISETP.GT.U32.AND P0, PT, R4, -0x4, PT ;  /* 0xfffffffc0400780c */ /* 0x000fda0003f04070 */
[----:B------:R-:W-:Y:S05]  /*0d20*/  @P0 BRA `(.L_x_2) ;  /* 0x00000000003c0947 */ /* 0x000fea0003800000 */
.L_x_18:
[----:B------:R-:W3:Y:S08]  /*0d30*/  LDC.64 R4, c[0x0][0x388] ;  /* 0x0000e200ff047b82 */ /* 0x000ef00000000a00 */
[----:B0-2---:R-:W2:Y:S01]  /*0d40*/  LDC.64 R6, c[0x0][0x380] ;  /* 0x0000e000ff067b82 */ /* 0x005ea20000000a00 */
        /* <DEDUP_REMOVED lines=9> */
[----:B------:R-:W-:-:S05]  /*0de0*/  VIADD R11, R11, 0x4 ;  /* 0x000000040b0b7836 */ /* 0x000fca0000000000 */
[----:B------:R-:W-:Y:S01]  /*0df0*/  ISETP.NE.AND P0, PT, R11, R2, PT ;  /* 0x000000020b00720c */ /* 0x000fe20003f05270 */
[----:B--2---:R0:W-:-:S12]  /*0e00*/  STG.E desc[UR16][R6.64+0xc], R19 ;  /* 0x00000c1306007986 */ /* 0x0041d8000c101910 */
[----:B------:R-:W-:Y:S05]  /*0e10*/  @P0 BRA `(.L_x_18) ;  /* 0xfffffffc00c40947 */ /* 0x000fea000383ffff */
.L_x_2:
[----:B------:R-:W-:Y:S05]  /*0e20*/  BSYNC.RECONVERGENT B0 ;  /* 0x0000000000007941 */ /* 0x000fea0003800200 */
.L_x_1:
[----:B------:R-:W-:Y:S01]  /*0e30*/  BAR.SYNC.DEFER_BLOCKING 0x0 ;  /* 0x0000000000007b1d */ /* 0x000fe20000010000 */
[----:B------:R-:W-:Y:S01]  /*0e40*/  UISETP.GT.U32.AND UP0, UPT, UR12, 0x4, UPT ;  /* 0x000000040c00788c */ /* 0x000fe2000bf04070 */
[----:B------:R-:W-:-:S08]  /*0e50*/  SHF.L.U32 R0, R0, 0x1, RZ ;  /* 0x0000000100007819 */ /* 0x000fd000000006ff */
[----:B------:R-:W-:Y:S05]  /*0e60*/  BRA.U UP0, `(.L_x_19) ;  /* 0xfffffff100e87547 */ /* 0x000fea000b83ffff */
.L_x_0:
[----:B------:R-:W5:Y:S02]  /*0e70*/  S2R R2, SR_TID.X ;  /* 0x0000000000027919 */ /* 0x000f640000002100 */
[----:B-----5:R-:W-:-:S13]  /*0e80*/  ISETP.NE.AND P0, PT, R2, RZ, PT ;  /* 0x000000ff0200720c */ /* 0x020fda0003f05270 */
[----:B------:R-:W-:Y:S05]  /*0e90*/  @P0 EXIT ;  /* 0x000000000000094d */ /* 0x000fea0003800000 */
[----:B------:R-:W5:Y:S01]  /*0ea0*/  LDC R3, c[0x0][0x390] ;  /* 0x0000e400ff037b82 */ /* 0x000f620000000800 */
[----:B------:R-:W-:Y:S01]  /*0eb0*/  IMAD.MOV.U32 R15, RZ, RZ, RZ ;  /* 0x000000ffff0f7224 */ /* 0x000fe200078e00ff */
[----:B------:R-:W-:Y:S01]  /*0ec0*/  MOV R2, R0 ;  /* 0x0000000000027202 */ /* 0x000fe20000000f00 */
[----:B0123--:R-:W-:Y:S01]  /*0ed0*/  IMAD.MOV.U32 R10, RZ, RZ, RZ ;  /* 0x000000ffff0a7224 */ /* 0x00ffe200078e00ff */
[----:B-----5:R-:W-:-:S04]  /*0ee0*/  ISETP.GE.AND P0, PT, R0, R3, PT ;  /* 0x000000030000720c */ /* 0x020fc80003f06270 */
[----:B------:R-:W-:-:S13]  /*0ef0*/  ISETP.LT.OR P0, PT, R0, 0x1, P0 ;  /* 0x000000010000780c */ /* 0x000fda0000701670 */
[----:B------:R-:W-:Y:S05]  /*0f00*/  @P0 BRA `(.L_x_20) ;  /* 0x0000000000600947 */ /* 0x000fea0003800000 */
[----:B------:R-:W0:Y:S01]  /*0f10*/  LDC.64 R6, c[0x0][0x380] ;  /* 0x0000e000ff067b82 */ /* 0x000e220000000a00 */
[----:B------:R-:W-:Y:S02]  /*0f20*/  HFMA2 R10, -RZ, RZ, 0, 0 ;  /* 0x00000000ff0a7431 */ /* 0x000fe400000001ff */
[----:B------:R-:W-:Y:S01]  /*0f30*/  IMAD.MOV.U32 R2, RZ, RZ, R0 ;  /* 0x000000ffff027224 */ /* 0x000fe200078e0000 */
[----:B------:R-:W-:-:S04]  /*0f40*/  MOV R15, RZ ;  /* 0x000000ff000f7202 */ /* 0x000fc80000000f00 */
[----:B------:R-:W1:Y:S03]  /*0f50*/  LDC.64 R4, c[0x0][0x388] ;  /* 0x0000e200ff047b82 */ /* 0x000e660000000a00 */
.L_x_21:
[----:B0---4-:R-:W-:-:S04]  /*0f60*/  IMAD.WIDE.U32 R8, R15, 0x4, R6 ;  /* 0x000000040f087825 */ /* 0x011fc800078e0006 */
[----:B------:R-:W-:Y:S02]  /*0f70*/  IMAD.WIDE.U32 R12, R2, 0x4, R6 ;  /* 0x00000004020c7825 */ /* 0x000fe400078e0006 */
[----:B------:R-:W2:Y:S04]  /*0f80*/  LDG.E R8, desc[UR16][R8.64] ;  /* 0x0000001008087981 */ /* 0x000ea8000c1e1900 */
[----:B------:R-:W2:Y:S01]  /*0f90*/  LDG.E R13, desc[UR16][R12.64] ;  /* 0x000000100c0d7981 */ /* 0x000ea2000c1e1900 */
[----:B-1----:R-:W-:Y:S01]  /*0fa0*/  IMAD.WIDE.U32 R16, R10, 0x4, R4 ;  /* 0x000000040a107825 */ /* 0x002fe200078e0004 */
        /* <DEDUP_REMOVED lines=13> */
[----:B--2---:R-:W-:Y:S05]  /*1080*/  @!P0 BRA P1, `(.L_x_21) ;  /* 0xfffffffc00b48947 */ /* 0x004fea000083ffff */
.L_x_20:
[----:B------:R-:W-:Y:S02]  /*1090*/  ISETP.GE.AND P0, PT, R15, R0, PT ;  /* 0x000000000f00720c */ /* 0x000fe40003f06270 */
[----:B----4-:R-:W-:-:S11]  /*10a0*/  MOV R9, R10 ;  /* 0x0000000a00097202 */ /* 0x010fd60000000f00 */
[----:B------:R-:W-:Y:S05]  /*10b0*/  @P0 BRA `(.L_x_22) ;  /* 0x0000000800dc0947 */ /* 0x000fea0003800000 */
[--C-:B------:R-:W-:Y:S01]  /*10c0*/  IMAD.IADD R4, R0, 0x1, -R15.reuse ;  /* 0x0000000100047824 */ /* 0x100fe200078e0a0f */
[----:B------:R-:W-:Y:S01]  /*10d0*/  MOV R9, R10 ;  /* 0x0000000a00097202 */ /* 0x000fe20000000f00 */
[----:B------:R-:W-:-:S03]  /*10e0*/  IMAD.MOV.U32 R11, RZ, RZ, R15 ;  /* 0x000000ffff0b7224 */ /* 0x000fc600078e000f */
[----:B------:R-:W-:-:S13]  /*10f0*/  LOP3.LUT P0, R12, R4, 0x3, RZ, 0xc0, !PT ;  /* 0x00000003040c7812 */ /* 0x000fda000780c0ff */
[----:B------:R-:W-:Y:S05]  /*1100*/  @!P0 BRA `(.L_x_23) ;  /* 0x00000000004c8947 */ /* 0x000fea0003800000 */
[----:B------:R-:W0:Y:S01]  /*1110*/  LDC.64 R6, c[0x0][0x380] ;  /* 0x0000e000ff067b82 */ /* 0x000e220000000a00 */
[----:B------:R-:W-:Y:S01]  /*1120*/  IADD3 R11, PT, PT, R12, R15, RZ ;  /* 0x0000000f0c0b7210 */ /* 0x000fe20007ffe0ff */
[----:B------:R-:W-:Y:S01]  /*1130*/  IMAD.MOV R12, RZ, RZ, -R12 ;  /* 0x000000ffff0c7224 */ /* 0x000fe200078e0a0c */
[----:B------:R-:W-:-:S05]  /*1140*/  MOV R13, R10 ;  /* 0x0000000a000d7202 */ /* 0x000fca0000000f00 */
[----:B------:R-:W1:Y:S01]  /*1150*/  LDC.64 R4, c[0x0][0x388] ;  /* 0x0000e200ff047b82 */ /* 0x000e620000000a00 */
[----:B0-----:R-:W-:-:S04]  /*1160*/  IMAD.WIDE.U32 R6, R15, 0x4, R6 ;  /* 0x000000040f067825 */ /* 0x001fc800078e0006 */
[----:B------:R-:W-:Y:S01]  /*1170*/  IMAD.MOV.U32 R17, RZ, RZ, R7 ;  /* 0x000000ffff117224 */ /* 0x000fe200078e0007 */
[----:B------:R-:W-:-:S07]  /*1180*/  MOV R8, R6 ;  /* 0x0000000600087202 */ /* 0x000fce0000000f00 */
.L_x_24:
[----:B0-----:R-:W-:-:S06]  /*1190*/  IMAD.MOV.U32 R9, RZ, RZ, R17 ;  /* 0x000000ffff097224 */ /* 0x001fcc00078e0011 */
[----:B------:R0:W2:Y:S01]  /*11a0*/  LDG.E R9, desc[UR16][R8.64] ;  /* 0x0000001008097981 */ /* 0x0000a2000c1e1900 */
[----:B-1----:R-:W-:Y:S01]  /*11b0*/  IMAD.WIDE.U32 R6, R13, 0x4, R4 ;  /* 0x000000040d067825 */ /* 0x002fe200078e0004 */
[----:B------:R-:W-:-:S03]  /*11c0*/  IADD3 R12, PT, PT, R12, 0x1, RZ ;  /* 0x000000010c0c7810 */ /* 0x000fc60007ffe0ff */
[----:B------:R-:W-:Y:S01]  /*11d0*/  VIADD R13, R13, 0x1 ;  /* 0x000000010d0d7836 */ /* 0x000fe20000000000 */
[----:B------:R-:W-:Y:S02]  /*11e0*/  ISETP.NE.AND P0, PT, R12, RZ, PT ;  /* 0x000000ff0c00720c */ /* 0x000fe40003f05270 */
[----:B0-----:R-:W-:-:S04]  /*11f0*/  IADD3 R8, P1, PT, R8, 0x4, RZ ;  /* 0x0000000408087810 */ /* 0x001fc80007f3e0ff */
[----:B------:R-:W-:Y:S01]  /*1200*/  IADD3.X R17, PT, PT, RZ, R17, RZ, P1, !PT ;  /* 0x00000011ff117210 */ /* 0x000fe20000ffe4ff */
[----:B--2---:R0:W-:Y:S06]  /*1210*/  STG.E desc[UR16][R6.64], R9 ;  /* 0x0000000906007986 */ /* 0x0041ec000c101910 */
[----:B------:R-:W-:Y:S05]  /*1220*/  @P0 BRA `(.L_x_24) ;  /* 0xfffffffc00d80947 */ /* 0x000fea000383ffff */
[----:B0-----:R-:W-:-:S07]  /*1230*/  IMAD.MOV.U32 R9, RZ, RZ, R13 ;  /* 0x000000ffff097224 */ /* 0x001fce00078e000d */
.L_x_23:
[----:B------:R-:W-:-:S04]  /*1240*/  IADD3 R4, PT, PT, R15, -R0, RZ ;  /* 0x800000000f047210 */ /* 0x000fc80007ffe0ff */
[----:B------:R-:W-:-:S13]  /*1250*/  ISETP.GT.U32.AND P0, PT, R4, -0x4, PT ;  /* 0xfffffffc0400780c */ /* 0x000fda0003f04070 */
[----:B------:R-:W-:Y:S05]  /*1260*/  @P0 BRA `(.L_x_22) ;  /* 0x0000000800700947 */ /* 0x000fea0003800000 */
[----:B------:R-:W0:Y:S01]  /*1270*/  LDC.64 R12, c[0x0][0x380] ;  /* 0x0000e000ff0c7b82 */ /* 0x000e220000000a00 */
[----:B------:R-:W-:-:S05]  /*1280*/  IADD3 R7, PT, PT, -R0, R9, R15 ;  /* 0x0000000900077210 */ /* 0x000fca0007ffe10f */
[----:B------:R-:W-:Y:S02]  /*1290*/  IMAD.IADD R8, R7, 0x1, -R10 ;  /* 0x0000000107087824 */ /* 0x000fe400078e0a0a */
[----:B------:R-:W1:Y:S03]  /*12a0*/  LDC.64 R4, c[0x0][0x388] ;  /* 0x0000e200ff047b82 */ /* 0x000e660000000a00 */
[----:B------:R-:W-:Y:S02]  /*12b0*/  ISETP.GE.AND P0, PT, R8, RZ, PT ;  /* 0x000000ff0800720c */ /* 0x000fe40003f06270 */
[----:B0-----:R-:W-:-:S04]  /*12c0*/  IADD3 R6, P1, PT, R12, 0x8, RZ ;  /* 0x000000080c067810 */ /* 0x001fc80007f3e0ff */
[----:B------:R-:W-:Y:S01]  /*12d0*/  IADD3.X R7, PT, PT, RZ, R13, RZ, P1, !PT ;  /* 0x0000000dff077210 */ /* 0x000fe20000ffe4ff */
[----:B------:R-:W-:Y:S01]  /*12e0*/  VIADD R13, R9, 0x1 ;  /* 0x00000001090d7836 */ /* 0x000fe20000000000 */
[----:B------:R-:W-:-:S05]  /*12f0*/  IADD3 R9, PT, PT, -R15, R0, R10 ;  /* 0x000000000f097210 */ /* 0x000fca0007ffe10a */
[----:B------:R-:W-:Y:S05]  /*1300*/  @P0 BRA `(.L_x_25) ;  /* 0x0000000400f40947 */ /* 0x000fea0003800000 */
[----:B------:R-:W-:Y:S02]  /*1310*/  IADD3 R0, PT, PT, -R8, RZ, RZ ;  /* 0x000000ff08007210 */ /* 0x000fe40007ffe1ff */
[----:B------:R-:W-:Y:S02]  /*1320*/  PLOP3.LUT P0, PT, PT, PT, PT, 0x80, 0x8 ;  /* 0x000000000008781c */ /* 0x000fe40003f0f070 */
[----:B------:R-:W-:-:S13]  /*1330*/  ISETP.GT.AND P1, PT, R0, 0xc, PT ;  /* 0x0000000c0000780c */ /* 0x000fda0003f24270 */
[----:B------:R-:W-:Y:S05]  /*1340*/  @!P1 BRA `(.L_x_26) ;  /* 0x0000000400349947 */ /* 0x000fea0003800000 */
[----:B------:R-:W-:-:S13]  /*1350*/  PLOP3.LUT P0, PT, PT, PT, PT, 0x8, 0x80 ;  /* 0x000000000080781c */ /* 0x000fda0003f0e170 */
.L_x_27:
[----:B---3--:R-:W-:Y:S01]  /*1360*/  IMAD.WIDE R16, R11, 0x4, R6 ;  /* 0x000000040b107825 */ /* 0x008fe200078e0206 */
[----:B------:R-:W0:Y:S04]  /*1370*/  LDC.64 R14, c[0x0][0x388] ;  /* 0x0000e200ff0e7b82 */ /* 0x000e280000000a00 */
[----:B------:R-:W2:Y:S01]  /*1380*/  LDG.E R25, desc[UR16][R16.64+-0x8] ;  /* 0xfffff81010197981 */ /* 0x000ea2000c1e1900 */
[----:B------:R-:W-:-:S04]  /*1390*/  VIADD R19, R13, 0xffffffff ;  /* 0xffffffff0d137836 */ /* 0x000fc80000000000 */
[----:B0-----:R-:W-:-:S05]  /*13a0*/  IMAD.WIDE.U32 R18, R19, 0x4, R14 ;  /* 0x0000000413127825 */ /* 0x001fca00078e000e */
[----:B--2---:R0:W-:Y:S04]  /*13b0*/  STG.E desc[UR16][R18.64], R25 ;  /* 0x0000001912007986 */ /* 0x0041e8000c101910 */
[----:B------:R-:W2:Y:S01]  /*13c0*/  LDG.E R29, desc[UR16][R16.64+-0x4] ;  /* 0xfffffc10101d7981 */ /* 0x000ea2000c1e1900 */
[C---:B------:R-:W-:Y:S01]  /*13d0*/  IMAD.WIDE.U32 R20, R13.reuse, 0x4, R14 ;  /* 0x000000040d147825 */ /* 0x040fe200078e000e */
[----:B------:R-:W-:-:S04]  /*13e0*/  IADD3 R23, PT, PT, R13, 0x1, RZ ;  /* 0x000000010d177810 */ /* 0x000fc80007ffe0ff */
[----:B--2---:R2:W-:Y:S04]  /*13f0*/  STG.E desc[UR16][R20.64], R29 ;  /* 0x0000001d14007986 */ /* 0x0045e8000c101910 */
[----:B------:R-:W3:Y:S01]  /*1400*/  LDG.E R0, desc[UR16][R16.64] ;  /* 0x0000001010007981 */ /* 0x000ee2000c1e1900 */
[----:B------:R-:W-:Y:S01]  /*1410*/  IMAD.WIDE.U32 R22, R23, 0x4, R14 ;  /* 0x0000000417167825 */ /* 0x000fe200078e000e */
[----:B------:R-:W-:-:S03]  /*1420*/  IADD3 R10, PT, PT, R11, 0x4, RZ ;  /* 0x000000040b0a7810 */ /* 0x000fc60007ffe0ff */
[----:B------:R-:W-:Y:S01]  /*1430*/  VIADD R27, R13, 0x2 ;  /* 0x000000020d1b7836 */ /* 0x000fe20000000000 */
[----:B---3--:R3:W-:Y:S04]  /*1440*/  STG.E desc[UR16][R22.64], R0 ;  /* 0x0000000016007986 */ /* 0x0087e8000c101910 */
[----:B------:R-:W4:Y:S01]  /*1450*/  LDG.E R12, desc[UR16][R16.64+0x4] ;  /* 0x00000410100c7981 */ /* 0x000f22000c1e1900 */
[----:B0-----:R-:W-:-:S04]  /*1460*/  IMAD.WIDE.U32 R24, R27, 0x4, R14 ;  /* 0x000000041b187825 */ /* 0x001fc800078e000e */
[----:B------:R-:W-:Y:S01]  /*1470*/  IMAD.WIDE R18, R10, 0x4, R6 ;  /* 0x000000040a127825 */ /* 0x000fe200078e0206 */
[----:B----4-:R0:W-:Y:S04]  /*1480*/  STG.E desc[UR16][R24.64], R12 ;  /* 0x0000000c18007986 */ /* 0x0101e8000c101910 */
[----:B------:R-:W4:Y:S01]  /*1490*/  LDG.E R27, desc[UR16][R18.64+-0x8] ;  /* 0xfffff810121b7981 */ /* 0x000f22000c1e1900 */
[----:B--2---:R-:W-:-:S04]  /*14a0*/  VIADD R21, R13, 0x3 ;  /* 0x000000030d157836 */ /* 0x004fc80000000000 */
[----:B------:R-:W-:Y:S01]  /*14b0*/  IMAD.WIDE.U32 R20, R21, 0x4, R14 ;  /* 0x0000000415147825 */ /* 0x000fe200078e000e */
[----:B---3--:R-:W-:-:S04]  /*14c0*/  IADD3 R23, PT, PT, R13, 0x4, RZ ;  /* 0x000000040d177810 */ /* 0x008fc80007ffe0ff */
[----:B----4-:R2:W-:Y:S04]  /*14d0*/  STG.E desc[UR16][R20.64], R27 ;  /* 0x0000001b14007986 */ /* 0x0105e8000c101910 */
[----:B------:R-:W3:Y:S01]  /*14e0*/  LDG.E R29, desc[UR16][R18.64+-0x4] ;  /* 0xfffffc10121d7981 */ /* 0x000ee2000c1e1900 */
[----:B------:R-:W-:-:S04]  /*14f0*/  IMAD.WIDE.U32 R22, R23, 0x4, R14 ;  /* 0x0000000417167825 */ /* 0x000fc800078e000e */
[----:B------:R-:W-:Y:S01]  /*1500*/  VIADD R17, R13, 0x5 ;  /* 0x000000050d117836 */ /* 0x000fe20000000000 */
[----:B---3--:R3:W-:Y:S04]  /*1510*/  STG.E desc[UR16][R22.64], R29 ;  /* 0x0000001d16007986 */ /* 0x0087e8000c101910 */
[----:B------:R-:W4:Y:S01]  /*1520*/  LDG.E R0, desc[UR16][R18.64] ;  /* 0x0000001012007981 */ /* 0x000f22000c1e1900 */
[----:B0-----:R-:W-:Y:S01]  /*1530*/  IMAD.WIDE.U32 R24, R17, 0x4, R14 ;  /* 0x0000000411187825 */ /* 0x001fe200078e000e */
[----:B------:R-:W-:-:S03]  /*1540*/  IADD3 R17, PT, PT, R13, 0x6, RZ ;  /* 0x000000060d117810 */ /* 0x000fc60007ffe0ff */
[----:B--2---:R-:W-:Y:S01]  /*1550*/  VIADD R27, R11, 0x8 ;  /* 0x000000080b1b7836 */ /* 0x004fe20000000000 */
[----:B----4-:R0:W-:Y:S04]  /*1560*/  STG.E desc[UR16][R24.64], R0 ;  /* 0x0000000018007986 */ /* 0x0101e8000c101910 */
[----:B------:R-:W2:Y:S01]  /*1570*/  LDG.E R10, desc[UR16][R18.64+0x4] ;  /* 0x00000410120a7981 */ /* 0x000ea2000c1e1900 */
[----:B------:R-:W-:-:S04]  /*1580*/  IMAD.WIDE.U32 R20, R17, 0x4, R14 ;  /* 0x0000000411147825 */ /* 0x000fc800078e000e */
[----:B------:R-:W-:Y:S01]  /*1590*/  IMAD.WIDE R16, R27, 0x4, R6 ;  /* 0x000000041b107825 */ /* 0x000fe200078e0206 */
[----:B---3--:R-:W-:Y:S01]  /*15a0*/  IADD3 R23, PT, PT, R13, 0x7, RZ ;  /* 0x000000070d177810 */ /* 0x008fe20007ffe0ff */
[----:B--2---:R2:W-:Y:S04]  /*15b0*/  STG.E desc[UR16][R20.64], R10 ;  /* 0x0000000a14007986 */ /* 0x0045e8000c101910 */
[----:B------:R-:W3:Y:S01]  /*15c0*/  LDG.E R27, desc[UR16][R16.64+-0x8] ;  /* 0xfffff810101b7981 */ /* 0x000ee2000c1e1900 */
[----:B------:R-:W-:-:S04]  /*15d0*/  IMAD.WIDE.U32 R22, R23, 0x4, R14 ;  /* 0x0000000417167825 */ /* 0x000fc800078e000e */
[----:B0-----:R-:W-:Y:S01]  /*15e0*/  VIADD R25, R13, 0x8 ;  /* 0x000000080d197836 */ /* 0x001fe20000000000 */
[----:B---3--:R0:W-:Y:S04]  /*15f0*/  STG.E desc[UR16][R22.64], R27 ;  /* 0x0000001b16007986 */ /* 0x0081e8000c101910 */
[----:B------:R-:W3:Y:S01]  /*1600*/  LDG.E R29, desc[UR16][R16.64+-0x4] ;  /* 0xfffffc10101d7981 */ /* 0x000ee2000c1e1900 */
[----:B------:R-:W-:Y:S01]  /*1610*/  IMAD.WIDE.U32 R24, R25, 0x4, R14 ;  /* 0x0000000419187825 */ /* 0x000fe200078e000e */
[----:B------:R-:W-:-:S04]  /*1620*/  IADD3 R19, PT, PT, R13, 0x9, RZ ;  /* 0x000000090d137810 */ /* 0x000fc80007ffe0ff */
[----:B---3--:R3:W-:Y:S04]  /*1630*/  STG.E desc[UR16][R24.64], R29 ;  /* 0x0000001d18007986 */ /* 0x0087e8000c101910 */
[----:B------:R-:W4:Y:S01]  /*1640*/  LDG.E R0, desc[UR16][R16.64] ;  /* 0x0000001010007981 */ /* 0x000f22000c1e1900 */
[----:B--2---:R-:W-:Y:S01]  /*1650*/  IMAD.WIDE.U32 R20, R19, 0x4, R14 ;  /* 0x0000000413147825 */ /* 0x004fe200078e000e */
[----:B0-----:R-:W-:-:S03]  /*1660*/  IADD3 R27, PT, PT, R11, 0xc, RZ ;  /* 0x0000000c0b1b7810 */ /* 0x001fc60007ffe0ff */
[----:B------:R-:W-:Y:S01]  /*1670*/  VIADD R19, R13, 0xa ;  /* 0x0000000a0d137836 */ /* 0x000fe20000000000 */
[----:B----4-:R0:W-:Y:S04]  /*1680*/  STG.E desc[UR16][R20.64], R0 ;  /* 0x0000000014007986 */ /* 0x0101e8000c101910 */
[----:B------:R-:W2:Y:S01]  /*1690*/  LDG.E R10, desc[UR16][R16.64+0x4] ;  /* 0x00000410100a7981 */ /* 0x000ea2000c1e1900 */
[----:B------:R-:W-:-:S04]  /*16a0*/  IMAD.WIDE.U32 R22, R19, 0x4, R14 ;  /* 0x0000000413167825 */ /* 0x000fc800078e000e */
[----:B------:R-:W-:Y:S01]  /*16b0*/  IMAD.WIDE R18, R27, 0x4, R6 ;  /* 0x000000041b127825 */ /* 0x000fe200078e0206 */
[----:B--2---:R2:W-:Y:S04]  /*16c0*/  STG.E desc[UR16][R22.64], R10 ;  /* 0x0000000a16007986 */ /* 0x0045e8000c101910 */
[----:B------:R-:W4:Y:S01]  /*16d0*/  LDG.E R27, desc[UR16][R18.64+-0x8] ;  /* 0xfffff810121b7981 */ /* 0x000f22000c1e1900 */
[----:B---3--:R-:W-:-:S04]  /*16e0*/  VIADD R25, R13, 0xb ;  /* 0x0000000b0d197836 */ /* 0x008fc80000000000 */
[----:B------:R-:W-:Y:S01]  /*16f0*/  IMAD.WIDE.U32 R24, R25, 0x4, R14 ;  /* 0x0000000419187825 */ /* 0x000fe200078e000e */
[----:B------:R-:W-:-:S04]  /*1700*/  IADD3 R17, PT, PT, R13, 0xc, RZ ;  /* 0x0000000c0d117810 */ /* 0x000fc80007ffe0ff */
[----:B----4-:R3:W-:Y:S04]  /*1710*/  STG.E desc[UR16][R24.64], R27 ;  /* 0x0000001b18007986 */ /* 0x0107e8000c101910 */
[----:B------:R-:W4:Y:S01]  /*1720*/  LDG.E R29, desc[UR16][R18.64+-0x4] ;  /* 0xfffffc10121d7981 */ /* 0x000f22000c1e1900 */
[----:B------:R-:W-:-:S04]  /*1730*/  IMAD.WIDE.U32 R16, R17, 0x4, R14 ;  /* 0x0000000411107825 */ /* 0x000fc800078e000e */
[----:B0-----:R-:W-:Y:S01]  /*1740*/  VIADD R21, R13, 0xd ;  /* 0x0000000d0d157836 */ /* 0x001fe20000000000 */
[----:B----4-:R3:W-:Y:S04]  /*1750*/  STG.E desc[UR16][R16.64], R29 ;  /* 0x0000001d10007986 */ /* 0x0107e8000c101910 */
[----:B------:R-:W4:Y:S01]  /*1760*/  LDG.E R0, desc[UR16][R18.64] ;  /* 0x0000001012007981 */ /* 0x000f22000c1e1900 */
[----:B------:R-:W-:Y:S01]  /*1770*/  IMAD.WIDE.U32 R20, R21, 0x4, R14 ;  /* 0x0000000415147825 */ /* 0x000fe200078e000e */
[----:B--2---:R-:W-:-:S04]  /*1780*/  IADD3 R23, PT, PT, R13, 0xe, RZ ;  /* 0x0000000e0d177810 */ /* 0x004fc80007ffe0ff */
[----:B----4-:R3:W-:Y:S04]  /*1790*/  STG.E desc[UR16][R20.64], R0 ;  /* 0x0000000014007986 */ /* 0x0107e8000c101910 */
[----:B------:R-:W2:Y:S01]  /*17a0*/  LDG.E R10, desc[UR16][R18.64+0x4] ;  /* 0x00000410120a7981 */ /* 0x000ea2000c1e1900 */
[----:B------:R-:W-:Y:S01]  /*17b0*/  IMAD.WIDE.U32 R14, R23, 0x4, R14 ;  /* 0x00000004170e7825 */ /* 0x000fe200078e000e */
[----:B------:R-:W-:-:S03]  /*17c0*/  IADD3 R11, PT, PT, R11, 0x10, RZ ;  /* 0x000000100b0b7810 */ /* 0x000fc60007ffe0ff */
[----:B------:R-:W-:Y:S02]  /*17d0*/  VIADD R8, R8, 0x10 ;  /* 0x0000001008087836 */ /* 0x000fe40000000000 */
[----:B------:R-:W-:-:S03]  /*17e0*/  VIADD R13, R13, 0x10 ;  /* 0x000000100d0d7836 */ /* 0x000fc60000000000 */
[----:B------:R-:W-:Y:S01]  /*17f0*/  ISETP.GE.AND P1, PT, R8, -0xc, PT ;  /* 0xfffffff40800780c */ /* 0x000fe20003f26270 */
[----:B--2---:R3:W-:-:S12]  /*1800*/  STG.E desc[UR16][R14.64], R10 ;  /* 0x0000000a0e007986 */ /* 0x0047d8000c101910 */
[----:B------:R-:W-:Y:S05]  /*1810*/  @!P1 BRA `(.L_x_27) ;  /* 0xfffffff800d09947 */ /* 0x000fea000383ffff */
.L_x_26:
[----:B---3--:R-:W-:-:S04]  /*1820*/  IADD3 R0, PT, PT, -R8, RZ, RZ ;  /* 0x000000ff08007210 */ /* 0x008fc80007ffe1ff */
[----:B------:R-:W-:-:S13]  /*1830*/  ISETP.GT.AND P1, PT, R0, 0x4, PT ;  /* 0x000000040000780c */ /* 0x000fda0003f24270 */
[----:B------:R-:W-:Y:S05]  /*1840*/  @!P1 BRA `(.L_x_28) ;  /* 0x00000000009c9947 */ /* 0x000fea0003800000 */
[----:B------:R-:W-:Y:S01]  /*1850*/  IMAD.WIDE R16, R11, 0x4, R6 ;  /* 0x000000040b107825 */ /* 0x000fe200078e0206 */
        /* <DEDUP_REMOVED lines=21> */
[----:B------:R-:W-:-:S04]  /*19b0*/  IADD3 R17, PT, PT, R13, 0x4, RZ ;  /* 0x000000040d117810 */ /* 0x000fc80007ffe0ff */
[----:B----4-:R2:W-:Y:S04]  /*19c0*/  STG.E desc[UR16][R20.64], R27 ;  /* 0x0000001b14007986 */ /* 0x0105e8000c101910 */
[----:B------:R-:W4:Y:S01]  /*19d0*/  LDG.E R29, desc[UR16][R18.64+-0x4] ;  /* 0xfffffc10121d7981 */ /* 0x000f22000c1e1900 */
[----:B------:R-:W-:-:S04]  /*19e0*/  IMAD.WIDE.U32 R16, R17, 0x4, R14 ;  /* 0x0000000411107825 */ /* 0x000fc800078e000e */
[----:B---3--:R-:W-:Y:S01]  /*19f0*/  VIADD R23, R13, 0x5 ;  /* 0x000000050d177836 */ /* 0x008fe20000000000 */
[----:B----4-:R2:W-:Y:S04]  /*1a00*/  STG.E desc[UR16][R16.64], R29 ;  /* 0x0000001d10007986 */ /* 0x0105e8000c101910 */
[----:B------:R-:W3:Y:S01]  /*1a10*/  LDG.E R0, desc[UR16][R18.64] ;  /* 0x0000001012007981 */ /* 0x000ee2000c1e1900 */
[----:B------:R-:W-:Y:S01]  /*1a20*/  IMAD.WIDE.U32 R22, R23, 0x4, R14 ;  /* 0x0000000417167825 */ /* 0x000fe200078e000e */
[----:B0-----:R-:W-:-:S04]  /*1a30*/  IADD3 R25, PT, PT, R13, 0x6, RZ ;  /* 0x000000060d197810 */ /* 0x001fc80007ffe0ff */
[----:B---3--:R2:W-:Y:S04]  /*1a40*/  STG.E desc[UR16][R22.64], R0 ;  /* 0x0000000016007986 */ /* 0x0085e8000c101910 */
[----:B------:R-:W3:Y:S01]  /*1a50*/  LDG.E R10, desc[UR16][R18.64+0x4] ;  /* 0x00000410120a7981 */ /* 0x000ee2000c1e1900 */
[----:B------:R-:W-:Y:S01]  /*1a60*/  IMAD.WIDE.U32 R14, R25, 0x4, R14 ;  /* 0x00000004190e7825 */ /* 0x000fe200078e000e */
[----:B------:R-:W-:Y:S02]  /*1a70*/  PLOP3.LUT P0, PT, PT, PT, PT, 0x8, 0x80 ;  /* 0x000000000080781c */ /* 0x000fe40003f0e170 */
[----:B------:R-:W-:Y:S01]  /*1a80*/  IADD3 R11, PT, PT, R11, 0x8, RZ ;  /* 0x000000080b0b7810 */ /* 0x000fe20007ffe0ff */
[----:B------:R-:W-:Y:S02]  /*1a90*/  VIADD R8, R8, 0x8 ;  /* 0x0000000808087836 */ /* 0x000fe40000000000 */
[----:B------:R-:W-:Y:S01]  /*1aa0*/  VIADD R13, R13, 0x8 ;  /* 0x000000080d0d7836 */ /* 0x000fe20000000000 */
[----:B---3--:R2:W-:Y:S07]  /*1ab0*/  STG.E desc[UR16][R14.64], R10 ;  /* 0x0000000a0e007986 */ /* 0x0085ee000c101910 */
.L_x_28:
[----:B------:R-:W-:-:S13]  /*1ac0*/  ISETP.EQ.AND P1, PT, R8, RZ, PT ;  /* 0x000000ff0800720c */ /* 0x000fda0003f22270 */
[----:B------:R-:W-:Y:S05]  /*1ad0*/  @!P0 BRA P1, `(.L_x_22) ;  /* 0x0000000000548947 */ /* 0x000fea0000800000 */
.L_x_25:
[----:B--2---:R-:W-:-:S05]  /*1ae0*/  IMAD.WIDE R14, R11, 0x4, R6 ;  /* 0x000000040b0e7825 */ /* 0x004fca00078e0206 */
[----:B0-----:R-:W2:Y:S01]  /*1af0*/  LDG.E R25, desc[UR16][R14.64+-0x8] ;  /* 0xfffff8100e197981 */ /* 0x001ea2000c1e1900 */
[----:B------:R-:W-:-:S05]  /*1b00*/  IADD3 R17, PT, PT, R13, -0x1, RZ ;  /* 0xffffffff0d117810 */ /* 0x000fca0007ffe0ff */
[----:B-1----:R-:W-:-:S05]  /*1b10*/  IMAD.WIDE.U32 R16, R17, 0x4, R4 ;  /* 0x0000000411107825 */ /* 0x002fca00078e0004 */
[----:B--2---:R0:W-:Y:S04]  /*1b20*/  STG.E desc[UR16][R16.64], R25 ;  /* 0x0000001910007986 */ /* 0x0041e8000c101910 */
[----:B------:R-:W2:Y:S01]  /*1b30*/  LDG.E R27, desc[UR16][R14.64+-0x4] ;  /* 0xfffffc100e1b7981 */ /* 0x000ea2000c1e1900 */
[----:B------:R-:W-:-:S04]  /*1b40*/  IMAD.WIDE.U32 R18, R13, 0x4, R4 ;  /* 0x000000040d127825 */ /* 0x000fc800078e0004 */
[----:B------:R-:W-:Y:S01]  /*1b50*/  VIADD R21, R13, 0x1 ;  /* 0x000000010d157836 */ /* 0x000fe20000000000 */
[----:B--2---:R0:W-:Y:S04]  /*1b60*/  STG.E desc[UR16][R18.64], R27 ;  /* 0x0000001b12007986 */ /* 0x0041e8000c101910 */
[----:B------:R-:W2:Y:S01]  /*1b70*/  LDG.E R29, desc[UR16][R14.64] ;  /* 0x000000100e1d7981 */ /* 0x000ea2000c1e1900 */
[----:B------:R-:W-:Y:S01]  /*1b80*/  IMAD.WIDE.U32 R20, R21, 0x4, R4 ;  /* 0x0000000415147825 */ /* 0x000fe200078e0004 */
[----:B------:R-:W-:-:S04]  /*1b90*/  IADD3 R23, PT, PT, R13, 0x2, RZ ;  /* 0x000000020d177810 */ /* 0x000fc80007ffe0ff */
[----:B--2---:R0:W-:Y:S04]  /*1ba0*/  STG.E desc[UR16][R20.64], R29 ;  /* 0x0000001d14007986 */ /* 0x0041e8000c101910 */
[----:B------:R-:W2:Y:S01]  /*1bb0*/  LDG.E R0, desc[UR16][R14.64+0x4] ;  /* 0x000004100e007981 */ /* 0x000ea2000c1e1900 */
[----:B------:R-:W-:Y:S01]  /*1bc0*/  IMAD.WIDE.U32 R22, R23, 0x4, R4 ;  /* 0x0000000417167825 */ /* 0x000fe200078e0004 */
[----:B------:R-:W-:-:S03]  /*1bd0*/  IADD3 R11, PT, PT, R11, 0x4, RZ ;  /* 0x000000040b0b7810 */ /* 0x000fc60007ffe0ff */
[----:B------:R-:W-:Y:S02]  /*1be0*/  VIADD R8, R8, 0x4 ;  /* 0x0000000408087836 */ /* 0x000fe40000000000 */
[----:B------:R-:W-:-:S03]  /*1bf0*/  VIADD R13, R13, 0x4 ;  /* 0x000000040d0d7836 */ /* 0x000fc60000000000 */
[----:B------:R-:W-:Y:S01]  /*1c00*/  ISETP.NE.AND P0, PT, R8, RZ, PT ;  /* 0x000000ff0800720c */ /* 0x000fe20003f05270 */
[----:B--2---:R0:W-:-:S12]  /*1c10*/  STG.E desc[UR16][R22.64], R0 ;  /* 0x0000000016007986 */ /* 0x0041d8000c101910 */
[----:B------:R-:W-:Y:S05]  /*1c20*/  @P0 BRA `(.L_x_25) ;  /* 0xfffffffc00ac0947 */ /* 0x000fea000383ffff */
.L_x_22:
[----:B------:R-:W-:-:S13]  /*1c30*/  ISETP.GE.AND P0, PT, R2, R3, PT ;  /* 0x000000030200720c */ /* 0x000fda0003f06270 */
[----:B------:R-:W-:Y:S05]  /*1c40*/  @P0 BRA `(.L_x_29) ;  /* 0x0000000800c80947 */ /* 0x000fea0003800000 */
[----:B0-2---:R-:W-:Y:S01]  /*1c50*/  IADD3 R0, PT, PT, -R2, R3, RZ ;  /* 0x0000000302007210 */ /* 0x005fe20007ffe1ff */
[----:B------:R-:W-:Y:S01]  /*1c60*/  IMAD.MOV.U32 R8, RZ, RZ, R9 ;  /* 0x000000ffff087224 */ /* 0x000fe200078e0009 */
[----:B------:R-:W-:Y:S02]  /*1c70*/  MOV R11, R2 ;  /* 0x00000002000b7202 */ /* 0x000fe40000000f00 */
[----:B------:R-:W-:-:S13]  /*1c80*/  LOP3.LUT P0, R0, R0, 0x3, RZ, 0xc0, !PT ;  /* 0x0000000300007812 */ /* 0x000fda000780c0ff */
[----:B------:R-:W-:Y:S05]  /*1c90*/  @!P0 BRA `(.L_x_30) ;  /* 0x00000000003c8947 */ /* 0x000fea0003800000 */
[----:B------:R-:W0:Y:S01]  /*1ca0*/  LDC.64 R12, c[0x0][0x380] ;  /* 0x0000e000ff0c7b82 */ /* 0x000e220000000a00 */
[----:B------:R-:W-:Y:S01]  /*1cb0*/  IMAD.MOV R0, RZ, RZ, -R0 ;  /* 0x000000ffff007224 */ /* 0x000fe200078e0a00 */
[----:B------:R-:W-:Y:S01]  /*1cc0*/  MOV R17, R9 ;  /* 0x0000000900117202 */ /* 0x000fe20000000f00 */
[----:B------:R-:W-:-:S05]  /*1cd0*/  IMAD.MOV.U32 R11, RZ, RZ, R2 ;  /* 0x000000ffff0b7224 */ /* 0x000fca00078e0002 */
[----:B------:R-:W2:Y:S02]  /*1ce0*/  LDC.64 R14, c[0x0][0x388] ;  /* 0x0000e200ff0e7b82 */ /* 0x000ea40000000a00 */
.L_x_31:
[----:B01-3--:R-:W-:-:S06]  /*1cf0*/  IMAD.WIDE R4, R11, 0x4, R12 ;  /* 0x000000040b047825 */ /* 0x00bfcc00078e020c */
[----:B------:R-:W3:Y:S01]  /*1d00*/  LDG.E R5, desc[UR16][R4.64] ;  /* 0x0000001004057981 */ /* 0x000ee2000c1e1900 */
[----:B--2---:R-:W-:Y:S01]  /*1d10*/  IMAD.WIDE.U32 R6, R17, 0x4, R14 ;  /* 0x0000000411067825 */ /* 0x004fe200078e000e */
[----:B------:R-:W-:Y:S02]  /*1d20*/  IADD3 R0, PT, PT, R0, 0x1, RZ ;  /* 0x0000000100007810 */ /* 0x000fe40007ffe0ff */
[----:B------:R-:W-:Y:S01]  /*1d30*/  IADD3 R11, PT, PT, R11, 0x1, RZ ;  /* 0x000000010b0b7810 */ /* 0x000fe20007ffe0ff */
[----:B------:R-:W-:Y:S01]  /*1d40*/  VIADD R8, R17, 0x1 ;  /* 0x0000000111087836 */ /* 0x000fe20000000000 */
[----:B------:R-:W-:-:S03]  /*1d50*/  ISETP.NE.AND P0, PT, R0, RZ, PT ;  /* 0x000000ff0000720c */ /* 0x000fc60003f05270 */
[----:B------:R-:W-:Y:S01]  /*1d60*/  IMAD.MOV.U32 R17, RZ, RZ, R8 ;  /* 0x000000ffff117224 */ /* 0x000fe200078e0008 */
[----:B---3--:R3:W-:Y:S09]  /*1d70*/  STG.E desc[UR16][R6.64], R5 ;  /* 0x0000000506007986 */ /* 0x0087f2000c101910 */
[----:B------:R-:W-:Y:S05]  /*1d80*/  @P0 BRA `(.L_x_31) ;  /* 0xfffffffc00d80947 */ /* 0x000fea000383ffff */
.L_x_30:
[----:B------:R-:W-:-:S04]  /*1d90*/  IADD3 R0, PT, PT, R2, -R3, RZ ;  /* 0x8000000302007210 */ /* 0x000fc80007ffe0ff */
[----:B------:R-:W-:-:S13]  /*1da0*/  ISETP.GT.U32.AND P0, PT, R0, -0x4, PT ;  /* 0xfffffffc0000780c */ /* 0x000fda0003f04070 */
[----:B------:R-:W-:Y:S05]  /*1db0*/  @P0 BRA `(.L_x_29) ;  /* 0x00000008006c0947 */ /* 0x000fea0003800000 */
[----:B---3--:R-:W0:Y:S01]  /*1dc0*/  LDC.64 R6, c[0x0][0x380] ;  /* 0x0000e000ff067b82 */ /* 0x008e220000000a00 */
[----:B------:R-:W-:Y:S01]  /*1dd0*/  IADD3 R0, PT, PT, -R9, R8, R2 ;  /* 0x0000000809007210 */ /* 0x000fe20007ffe102 */
[----:B------:R-:W-:-:S04]  /*1de0*/  VIADD R9, R8, 0x1 ;  /* 0x0000000108097836 */ /* 0x000fc80000000000 */
[----:B------:R-:W-:Y:S02]  /*1df0*/  IMAD.IADD R0, R0, 0x1, -R3 ;  /* 0x0000000100007824 */ /* 0x000fe400078e0a03 */
[----:B-1----:R-:W1:Y:S03]  /*1e00*/  LDC.64 R4, c[0x0][0x388] ;  /* 0x0000e200ff047b82 */ /* 0x002e660000000a00 */
[----:B------:R-:W-:Y:S02]  /*1e10*/  ISETP.GE.AND P0, PT, R0, RZ, PT ;  /* 0x000000ff0000720c */ /* 0x000fe40003f06270 */
[----:B0-----:R-:W-:-:S04]  /*1e20*/  IADD3 R6, P1, PT, R6, 0x8, RZ ;  /* 0x0000000806067810 */ /* 0x001fc80007f3e0ff */
[----:B------:R-:W-:-:S07]  /*1e30*/  IADD3.X R7, PT, PT, RZ, R7, RZ, P1, !PT ;  /* 0x00000007ff077210 */ /* 0x000fce0000ffe4ff */
[----:B------:R-:W-:Y:S05]  /*1e40*/  @P0 BRA `(.L_x_32) ;  /* 0x0000000400f40947 */ /* 0x000fea0003800000 */
[----:B------:R-:W-:Y:S02]  /*1e50*/  IADD3 R2, PT, PT, -R0, RZ, RZ ;  /* 0x000000ff00027210 */ /* 0x000fe40007ffe1ff */
[----:B------:R-:W-:Y:S02]  /*1e60*/  PLOP3.LUT P0, PT, PT, PT, PT, 0x80, 0x8 ;  /* 0x000000000008781c */ /* 0x000fe40003f0f070 */
[----:B------:R-:W-:-:S13]  /*1e70*/  ISETP.GT.AND P1, PT, R2, 0xc, PT ;  /* 0x0000000c0200780c */ /* 0x000fda0003f24270 */
[----:B------:R-:W-:Y:S05]  /*1e80*/  @!P1 BRA `(.L_x_33) ;  /* 0x0000000400349947 */ /* 0x000fea0003800000 */
[----:B------:R-:W-:-:S13]  /*1e90*/  PLOP3.LUT P0, PT, PT, PT, PT, 0x8, 0x80 ;  /* 0x000000000080781c */ /* 0x000fda0003f0e170 */
.L_x_34:
        /* <DEDUP_REMOVED lines=76> */
.L_x_33:
[----:B---3--:R-:W-:-:S04]  /*2360*/  IADD3 R2, PT, PT, -R0, RZ, RZ ;  /* 0x000000ff00027210 */ /* 0x008fc80007ffe1ff */
[----:B------:R-:W-:-:S13]  /*2370*/  ISETP.GT.AND P1, PT, R2, 0x4, PT ;  /* 0x000000040200780c */ /* 0x000fda0003f24270 */
[----:B------:R-:W-:Y:S05]  /*2380*/  @!P1 BRA `(.L_x_35) ;  /* 0x00000000009c9947 */ /* 0x000fea0003800000 */
[----:B------:R-:W-:Y:S01]  /*2390*/  IMAD.WIDE R14, R11, 0x4, R6 ;  /* 0x000000040b0e7825 */ /* 0x000fe200078e0206 */
[----:B------:R-:W0:Y:S04]  /*23a0*/  LDC.64 R12, c[0x0][0x388] ;  /* 0x0000e200ff0c7b82 */ /* 0x000e280000000a00 */
[----:B------:R-:W2:Y:S01]  /*23b0*/  LDG.E R23, desc[UR16][R14.64+-0x8] ;  /* 0xfffff8100e177981 */ /* 0x000ea2000c1e1900 */
[----:B------:R-:W-:-:S05]  /*23c0*/  IADD3 R17, PT, PT, R9, -0x1, RZ ;  /* 0xffffffff09117810 */ /* 0x000fca0007ffe0ff */
[----:B0-----:R-:W-:-:S05]  /*23d0*/  IMAD.WIDE.U32 R16, R17, 0x4, R12 ;  /* 0x0000000411107825 */ /* 0x001fca00078e000c */
[----:B--2---:R0:W-:Y:S04]  /*23e0*/  STG.E desc[UR16][R16.64], R23 ;  /* 0x0000001710007986 */ /* 0x0041e8000c101910 */
[----:B------:R-:W2:Y:S01]  /*23f0*/  LDG.E R27, desc[UR16][R14.64+-0x4] ;  /* 0xfffffc100e1b7981 */ /* 0x000ea2000c1e1900 */
[----:B------:R-:W-:-:S04]  /*2400*/  IMAD.WIDE.U32 R18, R9, 0x4, R12 ;  /* 0x0000000409127825 */ /* 0x000fc800078e000c */
[----:B------:R-:W-:Y:S01]  /*2410*/  VIADD R21, R9, 0x1 ;  /* 0x0000000109157836 */ /* 0x000fe20000000000 */
[----:B--2---:R2:W-:Y:S04]  /*2420*/  STG.E desc[UR16][R18.64], R27 ;  /* 0x0000001b12007986 */ /* 0x0045e8000c101910 */
[----:B------:R-:W3:Y:S01]  /*2430*/  LDG.E R29, desc[UR16][R14.64] ;  /* 0x000000100e1d7981 */ /* 0x000ee2000c1e1900 */
[--C-:B------:R-:W-:Y:S01]  /*2440*/  IMAD.WIDE.U32 R20, R21, 0x4, R12.reuse ;  /* 0x0000000415147825 */ /* 0x100fe200078e000c */
[----:B------:R-:W-:Y:S02]  /*2450*/  IADD3 R25, PT, PT, R9, 0x2, RZ ;  /* 0x0000000209197810 */ /* 0x000fe40007ffe0ff */
[----:B------:R-:W-:Y:S02]  /*2460*/  IADD3 R2, PT, PT, R11, 0x4, RZ ;  /* 0x000000040b027810 */ /* 0x000fe40007ffe0ff */
        /* <DEDUP_REMOVED lines=11> */
[----:B------:R-:W-:Y:S01]  /*2520*/  IMAD.WIDE.U32 R14, R15, 0x4, R12 ;  /* 0x000000040f0e7825 */ /* 0x000fe200078e000c */
[----:B---3--:R-:W-:-:S04]  /*2530*/  IADD3 R21, PT, PT, R9, 0x5, RZ ;  /* 0x0000000509157810 */ /* 0x008fc80007ffe0ff */
[----:B----4-:R2:W-:Y:S04]  /*2540*/  STG.E desc[UR16][R14.64], R27 ;  /* 0x0000001b0e007986 */ /* 0x0105e8000c101910 */
[----:B------:R-:W3:Y:S01]  /*2550*/  LDG.E R29, desc[UR16][R16.64] ;  /* 0x00000010101d7981 */ /* 0x000ee2000c1e1900 */
[----:B------:R-:W-:-:S04]  /*2560*/  IMAD.WIDE.U32 R20, R21, 0x4, R12 ;  /* 0x0000000415147825 */ /* 0x000fc800078e000c */
[----:B0-----:R-:W-:Y:S01]  /*2570*/  VIADD R23, R9, 0x6 ;  /* 0x0000000609177836 */ /* 0x001fe20000000000 */
[----:B---3--:R2:W-:Y:S04]  /*2580*/  STG.E desc[UR16][R20.64], R29 ;  /* 0x0000001d14007986 */ /* 0x0085e8000c101910 */
[----:B------:R-:W3:Y:S01]  /*2590*/  LDG.E R2, desc[UR16][R16.64+0x4] ;  /* 0x0000041010027981 */ /* 0x000ee2000c1e1900 */
[----:B------:R-:W-:Y:S01]  /*25a0*/  IMAD.WIDE.U32 R12, R23, 0x4, R12 ;  /* 0x00000004170c7825 */ /* 0x000fe200078e000c */
[----:B------:R-:W-:Y:S02]  /*25b0*/  PLOP3.LUT P0, PT, PT, PT, PT, 0x8, 0x80 ;  /* 0x000000000080781c */ /* 0x000fe40003f0e170 */
[----:B------:R-:W-:Y:S01]  /*25c0*/  IADD3 R0, PT, PT, R0, 0x8, RZ ;  /* 0x0000000800007810 */ /* 0x000fe20007ffe0ff */
[----:B------:R-:W-:Y:S01]  /*25d0*/  VIADD R9, R9, 0x8 ;  /* 0x0000000809097836 */ /* 0x000fe20000000000 */
[----:B------:R-:W-:Y:S01]  /*25e0*/  IADD3 R11, PT, PT, R11, 0x8, RZ ;  /* 0x000000080b0b7810 */ /* 0x000fe20007ffe0ff */
[----:B---3--:R2:W-:Y:S08]  /*25f0*/  STG.E desc[UR16][R12.64], R2 ;  /* 0x000000020c007986 */ /* 0x0085f0000c101910 */
.L_x_35:
[----:B------:R-:W-:-:S13]  /*2600*/  ISETP.EQ.AND P1, PT, R0, RZ, PT ;  /* 0x000000ff0000720c */ /* 0x000fda0003f22270 */
[----:B------:R-:W-:Y:S05]  /*2610*/  @!P0 BRA P1, `(.L_x_29) ;  /* 0x0000000000548947 */ /* 0x000fea0000800000 */
.L_x_32:
[----:B--2---:R-:W-:-:S05]  /*2620*/  IMAD.WIDE R12, R11, 0x4, R6 ;  /* 0x000000040b0c7825 */ /* 0x004fca00078e0206 */
[----:B----4-:R-:W2:Y:S01]  /*2630*/  LDG.E R23, desc[UR16][R12.64+-0x8] ;  /* 0xfffff8100c177981 */ /* 0x010ea2000c1e1900 */
[----:B------:R-:W-:-:S05]  /*2640*/  IADD3 R15, PT, PT, R9, -0x1, RZ ;  /* 0xffffffff090f7810 */ /* 0x000fca0007ffe0ff */
[----:B-1----:R-:W-:-:S05]  /*2650*/  IMAD.WIDE.U32 R14, R15, 0x4, R4 ;  /* 0x000000040f0e7825 */ /* 0x002fca00078e0004 */
[----:B--2---:R4:W-:Y:S04]  /*2660*/  STG.E desc[UR16][R14.64], R23 ;  /* 0x000000170e007986 */ /* 0x0049e8000c101910 */
[----:B------:R-:W2:Y:S01]  /*2670*/  LDG.E R25, desc[UR16][R12.64+-0x4] ;  /* 0xfffffc100c197981 */ /* 0x000ea2000c1e1900 */
[C---:B------:R-:W-:Y:S01]  /*2680*/  IMAD.WIDE.U32 R16, R9.reuse, 0x4, R4 ;  /* 0x0000000409107825 */ /* 0x040fe200078e0004 */
[----:B------:R-:W-:-:S04]  /*2690*/  IADD3 R19, PT, PT, R9, 0x1, RZ ;  /* 0x0000000109137810 */ /* 0x000fc80007ffe0ff */
[----:B--2---:R4:W-:Y:S04]  /*26a0*/  STG.E desc[UR16][R16.64], R25 ;  /* 0x0000001910007986 */ /* 0x0049e8000c101910 */
[----:B------:R-:W2:Y:S01]  /*26b0*/  LDG.E R27, desc[UR16][R12.64] ;  /* 0x000000100c1b7981 */ /* 0x000ea2000c1e1900 */
[----:B------:R-:W-:-:S04]  /*26c0*/  IMAD.WIDE.U32 R18, R19, 0x4, R4 ;  /* 0x0000000413127825 */ /* 0x000fc800078e0004 */
[----:B------:R-:W-:Y:S01]  /*26d0*/  VIADD R21, R9, 0x2 ;  /* 0x0000000209157836 */ /* 0x000fe20000000000 */
[----:B--2---:R4:W-:Y:S04]  /*26e0*/  STG.E desc[UR16][R18.64], R27 ;  /* 0x0000001b12007986 */ /* 0x0049e8000c101910 */
[----:B------:R-:W2:Y:S01]  /*26f0*/  LDG.E R29, desc[UR16][R12.64+0x4] ;  /* 0x000004100c1d7981 */ /* 0x000ea2000c1e1900 */
[----:B------:R-:W-:Y:S01]  /*2700*/  IMAD.WIDE.U32 R20, R21, 0x4, R4 ;  /* 0x0000000415147825 */ /* 0x000fe200078e0004 */
[----:B------:R-:W-:Y:S02]  /*2710*/  IADD3 R0, PT, PT, R0, 0x4, RZ ;  /* 0x0000000400007810 */ /* 0x000fe40007ffe0ff */
[----:B------:R-:W-:Y:S01]  /*2720*/  IADD3 R11, PT, PT, R11, 0x4, RZ ;  /* 0x000000040b0b7810 */ /* 0x000fe20007ffe0ff */
[----:B------:R-:W-:Y:S01]  /*2730*/  VIADD R9, R9, 0x4 ;  /* 0x0000000409097836 */ /* 0x000fe20000000000 */
[----:B------:R-:W-:Y:S01]  /*2740*/  ISETP.NE.AND P0, PT, R0, RZ, PT ;  /* 0x000000ff0000720c */ /* 0x000fe20003f05270 */
[----:B--2---:R4:W-:-:S12]  /*2750*/  STG.E desc[UR16][R20.64], R29 ;  /* 0x0000001d14007986 */ /* 0x0049d8000c101910 */
[----:B------:R-:W-:Y:S05]  /*2760*/  @P0 BRA `(.L_x_32) ;  /* 0xfffffffc00ac0947 */ /* 0x000fea000383ffff */
.L_x_29:
[----:B------:R-:W-:-:S13]  /*2770*/  ISETP.GE.AND P0, PT, R3, 0x1, PT ;  /* 0x000000010300780c */ /* 0x000fda0003f06270 */
[----:B------:R-:W-:Y:S05]  /*2780*/  @!P0 EXIT ;  /* 0x000000000000894d */ /* 0x000fea0003800000 */
[C---:B------:R-:W-:Y:S01]  /*2790*/  ISETP.GE.U32.AND P1, PT, R3.reuse, 0x10, PT ;  /* 0x000000100300780c */ /* 0x040fe20003f26070 */
[----:B0-2---:R-:W-:Y:S01]  /*27a0*/  HFMA2 R0, -RZ, RZ, 0, 0 ;  /* 0x00000000ff007431 */ /* 0x005fe200000001ff */
[----:B------:R-:W-:-:S04]  /*27b0*/  LOP3.LUT R12, R3, 0xf, RZ, 0xc0, !PT ;  /* 0x0000000f030c7812 */ /* 0x000fc800078ec0ff */
[----:B------:R-:W-:-:S07]  /*27c0*/  ISETP.NE.AND P0, PT, R12, RZ, PT ;  /* 0x000000ff0c00720c */ /* 0x000fce0003f05270 */
[----:B------:R-:W-:Y:S06]  /*27d0*/  @!P1 BRA `(.L_x_36) ;  /* 0x0000000000d89947 */ /* 0x000fec0003800000 */
[----:B------:R-:W0:Y:S01]  /*27e0*/  LDCU.128 UR4, c[0x0][0x380] ;  /* 0x00007000ff0477ac */ /* 0x000e220008000c00 */
[----:B------:R-:W-:-:S04]  /*27f0*/  LOP3.LUT R0, R3, 0x7ffffff0, RZ, 0xc0, !PT ;  /* 0x7ffffff003007812 */ /* 0x000fc800078ec0ff */
[----:B------:R-:W-:Y:S01]  /*2800*/  IADD3 R2, PT, PT, -R0, RZ, RZ ;  /* 0x000000ff00027210 */ /* 0x000fe20007ffe1ff */
[----:B0-----:R-:W-:Y:S02]  /*2810*/  UIADD3 UR6, UP0, UPT, UR6, 0x20, URZ ;  /* 0x0000002006067890 */ /* 0x001fe4000ff1e0ff */
[----:B------:R-:W-:Y:S02]  /*2820*/  UIADD3 UR4, UP1, UPT, UR4, 0x20, URZ ;  /* 0x0000002004047890 */ /* 0x000fe4000ff3e0ff */
[----:B------:R-:W-:Y:S02]  /*2830*/  UIADD3.X UR7, UPT, UPT, URZ, UR7, URZ, UP0, !UPT ;  /* 0x00000007ff077290 */ /* 0x000fe400087fe4ff */
[----:B------:R-:W-:Y:S01]  /*2840*/  UIADD3.X UR5, UPT, UPT, URZ, UR5, URZ, UP1, !UPT ;  /* 0x00000005ff057290 */ /* 0x000fe20008ffe4ff */
[----:B------:R-:W-:Y:S01]  /*2850*/  IMAD.U32 R10, RZ, RZ, UR6 ;  /* 0x00000006ff0a7e24 */ /* 0x000fe2000f8e00ff */
[----:B------:R-:W-:Y:S02]  /*2860*/  MOV R8, UR4 ;  /* 0x0000000400087c02 */ /* 0x000fe40008000f00 */
[----:B------:R-:W-:-:S02]  /*2870*/  MOV R9, UR7 ;  /* 0x0000000700097c02 */ /* 0x000fc40008000f00 */
[----:B----4-:R-:W-:-:S07]  /*2880*/  IMAD.U32 R17, RZ, RZ, UR5 ;  /* 0x00000005ff117e24 */ /* 0x010fce000f8e00ff */
.L_x_37:
[----:B-1----:R-:W-:Y:S02]  /*2890*/  MOV R4, R10 ;  /* 0x0000000a00047202 */ /* 0x002fe40000000f00 */
[----:B---3--:R-:W-:-:S05]  /*28a0*/  MOV R5, R9 ;  /* 0x0000000900057202 */ /* 0x008fca0000000f00 */
[----:B------:R-:W2:Y:S01]  /*28b0*/  LDG.E R9, desc[UR16][R4.64+-0x20] ;  /* 0xffffe01004097981 */ /* 0x000ea2000c1e1900 */
[----:B------:R-:W-:Y:S01]  /*28c0*/  IMAD.MOV.U32 R6, RZ, RZ, R8 ;  /* 0x000000ffff067224 */ /* 0x000fe200078e0008 */
[----:B------:R-:W-:-:S05]  /*28d0*/  MOV R7, R17 ;  /* 0x0000001100077202 */ /* 0x000fca0000000f00 */
[----:B--2---:R0:W-:Y:S04]  /*28e0*/  STG.E desc[UR16][R6.64+-0x20], R9 ;  /* 0xffffe00906007986 */ /* 0x0041e8000c101910 */
[----:B------:R-:W2:Y:S04]  /*28f0*/  LDG.E R11, desc[UR16][R4.64+-0x1c] ;  /* 0xffffe410040b7981 */ /* 0x000ea8000c1e1900 */
[----:B--2---:R1:W-:Y:S04]  /*2900*/  STG.E desc[UR16][R6.64+-0x1c], R11 ;  /* 0xffffe40b06007986 */ /* 0x0043e8000c101910 */
[----:B------:R-:W2:Y:S04]  /*2910*/  LDG.E R13, desc[UR16][R4.64+-0x18] ;  /* 0xffffe810040d7981 */ /* 0x000ea8000c1e1900 */
[----:B--2---:R2:W-:Y:S04]  /*2920*/  STG.E desc[UR16][R6.64+-0x18], R13 ;  /* 0xffffe80d06007986 */ /* 0x0045e8000c101910 */
[----:B------:R-:W3:Y:S04]  /*2930*/  LDG.E R15, desc[UR16][R4.64+-0x14] ;  /* 0xffffec10040f7981 */ /* 0x000ee8000c1e1900 */
[----:B---3--:R3:W-:Y:S04]  /*2940*/  STG.E desc[UR16][R6.64+-0x14], R15 ;  /* 0xffffec0f06007986 */ /* 0x0087e8000c101910 */
[----:B------:R-:W4:Y:S04]  /*2950*/  LDG.E R17, desc[UR16][R4.64+-0x10] ;  /* 0xfffff01004117981 */ /* 0x000f28000c1e1900 */
[----:B----4-:R4:W-:Y:S04]  /*2960*/  STG.E desc[UR16][R6.64+-0x10], R17 ;  /* 0xfffff01106007986 */ /* 0x0109e8000c101910 */
[----:B------:R-:W5:Y:S04]  /*2970*/  LDG.E R19, desc[UR16][R4.64+-0xc] ;  /* 0xfffff41004137981 */ /* 0x000f68000c1e1900 */
[----:B-----5:R5:W-:Y:S04]  /*2980*/  STG.E desc[UR16][R6.64+-0xc], R19 ;  /* 0xfffff41306007986 */ /* 0x020be8000c101910 */
[----:B0-----:R-:W2:Y:S04]  /*2990*/  LDG.E R9, desc[UR16][R4.64+-0x8] ;  /* 0xfffff81004097981 */ /* 0x001ea8000c1e1900 */
[----:B--2---:R0:W-:Y:S04]  /*29a0*/  STG.E desc[UR16][R6.64+-0x8], R9 ;  /* 0xfffff80906007986 */ /* 0x0041e8000c101910 */
[----:B-1----:R-:W2:Y:S04]  /*29b0*/  LDG.E R11, desc[UR16][R4.64+-0x4] ;  /* 0xfffffc10040b7981 */ /* 0x002ea8000c1e1900 */
[----:B--2---:R1:W-:Y:S04]  /*29c0*/  STG.E desc[UR16][R6.64+-0x4], R11 ;  /* 0xfffffc0b06007986 */ /* 0x0043e8000c101910 */
[----:B------:R-:W2:Y:S04]  /*29d0*/  LDG.E R13, desc[UR16][R4.64] ;  /* 0x00000010040d7981 */ /* 0x000ea8000c1e1900 */
[----:B--2---:R2:W-:Y:S04]  /*29e0*/  STG.E desc[UR16][R6.64], R13 ;  /* 0x0000000d06007986 */ /* 0x0045e8000c101910 */
[----:B---3--:R-:W3:Y:S04]  /*29f0*/  LDG.E R15, desc[UR16][R4.64+0x4] ;  /* 0x00000410040f7981 */ /* 0x008ee8000c1e1900 */
[----:B---3--:R3:W-:Y:S04]  /*2a00*/  STG.E desc[UR16][R6.64+0x4], R15 ;  /* 0x0000040f06007986 */ /* 0x0087e8000c101910 */
[----:B----4-:R-:W4:Y:S04]  /*2a10*/  LDG.E R17, desc[UR16][R4.64+0x8] ;  /* 0x0000081004117981 */ /* 0x010f28000c1e1900 */
[----:B----4-:R-:W-:Y:S04]  /*2a20*/  STG.E desc[UR16][R6.64+0x8], R17 ;  /* 0x0000081106007986 */ /* 0x010fe8000c101910 */
[----:B-----5:R-:W4:Y:S04]  /*2a30*/  LDG.E R19, desc[UR16][R4.64+0xc] ;  /* 0x00000c1004137981 */ /* 0x020f28000c1e1900 */
[----:B----4-:R-:W-:Y:S04]  /*2a40*/  STG.E desc[UR16][R6.64+0xc], R19 ;  /* 0x00000c1306007986 */ /* 0x010fe8000c101910 */
[----:B0-----:R-:W4:Y:S04]  /*2a50*/  LDG.E R9, desc[UR16][R4.64+0x10] ;  /* 0x0000101004097981 */ /* 0x001f28000c1e1900 */
[----:B----4-:R0:W-:Y:S04]  /*2a60*/  STG.E desc[UR16][R6.64+0x10], R9 ;  /* 0x0000100906007986 */ /* 0x0101e8000c101910 */
[----:B-1----:R-:W4:Y:S04]  /*2a70*/  LDG.E R11, desc[UR16][R4.64+0x14] ;  /* 0x00001410040b7981 */ /* 0x002f28000c1e1900 */
[----:B----4-:R1:W-:Y:S04]  /*2a80*/  STG.E desc[UR16][R6.64+0x14], R11 ;  /* 0x0000140b06007986 */ /* 0x0103e8000c101910 */
[----:B--2---:R-:W2:Y:S04]  /*2a90*/  LDG.E R13, desc[UR16][R4.64+0x18] ;  /* 0x00001810040d7981 */ /* 0x004ea8000c1e1900 */
[----:B--2---:R1:W-:Y:S04]  /*2aa0*/  STG.E desc[UR16][R6.64+0x18], R13 ;  /* 0x0000180d06007986 */ /* 0x0043e8000c101910 */
[----:B---3--:R-:W2:Y:S01]  /*2ab0*/  LDG.E R15, desc[UR16][R4.64+0x1c] ;  /* 0x00001c10040f7981 */ /* 0x008ea2000c1e1900 */
[----:B------:R-:W-:-:S02]  /*2ac0*/  IADD3 R2, PT, PT, R2, 0x10, RZ ;  /* 0x0000001002027810 */ /* 0x000fc40007ffe0ff */
[----:B------:R-:W-:Y:S02]  /*2ad0*/  IADD3 R10, P2, PT, R4, 0x40, RZ ;  /* 0x00000040040a7810 */ /* 0x000fe40007f5e0ff */
[----:B------:R-:W-:Y:S02]  /*2ae0*/  ISETP.NE.AND P1, PT, R2, RZ, PT ;  /* 0x000000ff0200720c */ /* 0x000fe40003f25270 */
[----:B------:R-:W-:Y:S01]  /*2af0*/  IADD3 R8, P3, PT, R6, 0x40, RZ ;  /* 0x0000004006087810 */ /* 0x000fe20007f7e0ff */
[----:B0-----:R-:W-:-:S03]  /*2b00*/  IMAD.X R9, RZ, RZ, R5, P2 ;  /* 0x000000ffff097224 */ /* 0x001fc600010e0605 */
[----:B------:R-:W-:Y:S01]  /*2b10*/  IADD3.X R17, PT, PT, RZ, R7, RZ, P3, !PT ;  /* 0x00000007ff117210 */ /* 0x000fe20001ffe4ff */
[----:B--2---:R1:W-:Y:S06]  /*2b20*/  STG.E desc[UR16][R6.64+0x1c], R15 ;  /* 0x00001c0f06007986 */ /* 0x0043ec000c101910 */
[----:B------:R-:W-:Y:S05]  /*2b30*/  @P1 BRA `(.L_x_37) ;  /* 0xfffffffc00541947 */ /* 0x000fea000383ffff */
.L_x_36:
[----:B------:R-:W-:Y:S05]  /*2b40*/  @!P0 EXIT ;  /* 0x000000000000894d */ /* 0x000fea0003800000 */
[----:B------:R-:W-:Y:S02]  /*2b50*/  ISETP.GE.U32.AND P0, PT, R12, 0x8, PT ;  /* 0x000000080c00780c */ /* 0x000fe40003f06070 */
[----:B------:R-:W-:-:S04]  /*2b60*/  LOP3.LUT R2, R3, 0x7, RZ, 0xc0, !PT ;  /* 0x0000000703027812 */ /* 0x000fc800078ec0ff */
[----:B------:R-:W-:-:S07]  /*2b70*/  ISETP.NE.AND P1, PT, R2, RZ, PT ;  /* 0x000000ff0200720c */ /* 0x000fce0003f25270 */
[----:B------:R-:W-:Y:S06]  /*2b80*/  @!P0 BRA `(.L_x_38) ;  /* 0x0000000000548947 */ /* 0x000fec0003800000 */
[----:B-1-3--:R-:W0:Y:S08]  /*2b90*/  LDC.64 R4, c[0x0][0x388] ;  /* 0x0000e200ff047b82 */ /* 0x00ae300000000a00 */
[----:B------:R-:W1:Y:S01]  /*2ba0*/  LDC.64 R6, c[0x0][0x380] ;  /* 0x0000e000ff067b82 */ /* 0x000e620000000a00 */
[----:B0-----:R-:W-:-:S05]  /*2bb0*/  IMAD.WIDE.U32 R4, R0, 0x4, R4 ;  /* 0x0000000400047825 */ /* 0x001fca00078e0004 */
[----:B------:R-:W2:Y:S01]  /*2bc0*/  LDG.E R9, desc[UR16][R4.64] ;  /* 0x0000001004097981 */ /* 0x000ea2000c1e1900 */
[----:B-1----:R-:W-:-:S05]  /*2bd0*/  IMAD.WIDE.U32 R6, R0, 0x4, R6 ;  /* 0x0000000400067825 */ /* 0x002fca00078e0006 */
[----:B--2---:R0:W-:Y:S04]  /*2be0*/  STG.E desc[UR16][R6.64], R9 ;  /* 0x0000000906007986 */ /* 0x0041e8000c101910 */
[----:B------:R-:W2:Y:S04]  /*2bf0*/  LDG.E R11, desc[UR16][R4.64+0x4] ;  /* 0x00000410040b7981 */ /* 0x000ea8000c1e1900 */
[----:B--2---:R1:W-:Y:S04]  /*2c00*/  STG.E desc[UR16][R6.64+0x4], R11 ;  /* 0x0000040b06007986 */ /* 0x0043e8000c101910 */
[----:B------:R-:W2:Y:S04]  /*2c10*/  LDG.E R13, desc[UR16][R4.64+0x8] ;  /* 0x00000810040d7981 */ /* 0x000ea8000c1e1900 */
[----:B--2---:R2:W-:Y:S04]  /*2c20*/  STG.E desc[UR16][R6.64+0x8], R13 ;  /* 0x0000080d06007986 */ /* 0x0045e8000c101910 */
[----:B----4-:R-:W3:Y:S04]  /*2c30*/  LDG.E R15, desc[UR16][R4.64+0xc] ;  /* 0x00000c10040f7981 */ /* 0x010ee8000c1e1900 */
[----:B---3--:R2:W-:Y:S04]  /*2c40*/  STG.E desc[UR16][R6.64+0xc], R15 ;  /* 0x00000c0f06007986 */ /* 0x0085e8000c101910 */
[----:B------:R-:W3:Y:S04]  /*2c50*/  LDG.E R17, desc[UR16][R4.64+0x10] ;  /* 0x0000101004117981 */ /* 0x000ee8000c1e1900 */
[----:B---3--:R2:W-:Y:S04]  /*2c60*/  STG.E desc[UR16][R6.64+0x10], R17 ;  /* 0x0000101106007986 */ /* 0x0085e8000c101910 */
[----:B------:R-:W3:Y:S04]  /*2c70*/  LDG.E R19, desc[UR16][R4.64+0x14] ;  /* 0x0000141004137981 */ /* 0x000ee8000c1e1900 */
[----:B---3--:R2:W-:Y:S04]  /*2c80*/  STG.E desc[UR16][R6.64+0x14], R19 ;  /* 0x0000141306007986 */ /* 0x0085e8000c101910 */
[----:B0-----:R-:W3:Y:S04]  /*2c90*/  LDG.E R9, desc[UR16][R4.64+0x18] ;  /* 0x0000181004097981 */ /* 0x001ee8000c1e1900 */
[----:B---3--:R2:W-:Y:S04]  /*2ca0*/  STG.E desc[UR16][R6.64+0x18], R9 ;  /* 0x0000180906007986 */ /* 0x0085e8000c101910 */
[----:B-1----:R-:W3:Y:S01]  /*2cb0*/  LDG.E R11, desc[UR16][R4.64+0x1c] ;  /* 0x00001c10040b7981 */ /* 0x002ee2000c1e1900 */
[----:B------:R-:W-:-:S03]  /*2cc0*/  IADD3 R0, PT, PT, R0, 0x8, RZ ;  /* 0x0000000800007810 */ /* 0x000fc60007ffe0ff */
[----:B---3--:R2:W-:Y:S04]  /*2cd0*/  STG.E desc[UR16][R6.64+0x1c], R11 ;  /* 0x00001c0b06007986 */ /* 0x0085e8000c101910 */
.L_x_38:
[----:B------:R-:W-:Y:S05]  /*2ce0*/  @!P1 EXIT ;  /* 0x000000000000994d */ /* 0x000fea0003800000 */
[----:B------:R-:W-:Y:S02]  /*2cf0*/  ISETP.GE.U32.AND P0, PT, R2, 0x4, PT ;  /* 0x000000040200780c */ /* 0x000fe40003f06070 */
[----:B-123--:R-:W-:-:S04]  /*2d00*/  LOP3.LUT R6, R3, 0x3, RZ, 0xc0, !PT ;  /* 0x0000000303067812 */ /* 0x00efc800078ec0ff */
[----:B------:R-:W-:-:S07]  /*2d10*/  ISETP.NE.AND P1, PT, R6, RZ, PT ;  /* 0x000000ff0600720c */ /* 0x000fce0003f25270 */
[----:B------:R-:W-:Y:S06]  /*2d20*/  @!P0 BRA `(.L_x_39) ;  /* 0x0000000000348947 */ /* 0x000fec0003800000 */
[----:B------:R-:W0:Y:S08]  /*2d30*/  LDC.64 R2, c[0x0][0x388] ;  /* 0x0000e200ff027b82 */ /* 0x000e300000000a00 */
        /* <DEDUP_REMOVED lines=9> */
[----:B------:R-:W2:Y:S01]  /*2dd0*/  LDG.E R13, desc[UR16][R2.64+0xc] ;  /* 0x00000c10020d7981 */ /* 0x000ea2000c1e1900 */
[----:B------:R-:W-:-:S03]  /*2de0*/  VIADD R0, R0, 0x4 ;  /* 0x0000000400007836 */ /* 0x000fc60000000000 */
[----:B--2---:R0:W-:Y:S04]  /*2df0*/  STG.E desc[UR16][R4.64+0xc], R13 ;  /* 0x00000c0d04007986 */ /* 0x0041e8000c101910 */
.L_x_39:
[----:B------:R-:W-:Y:S05]  /*2e00*/  @!P1 EXIT ;  /* 0x000000000000994d */ /* 0x000fea0003800000 */
[----:B------:R-:W1:Y:S01]  /*2e10*/  LDC.64 R2, c[0x0][0x380] ;  /* 0x0000e000ff027b82 */ /* 0x000e620000000a00 */
[----:B------:R-:W-:-:S07]  /*2e20*/  IADD3 R6, PT, PT, -R6, RZ, RZ ;  /* 0x000000ff06067210 */ /* 0x000fce0007ffe1ff */
[----:B0-----:R-:W0:Y:S01]  /*2e30*/  LDC.64 R4, c[0x0][0x388] ;  /* 0x0000e200ff047b82 */ /* 0x001e220000000a00 */
[----:B-1----:R-:W-:-:S05]  /*2e40*/  IMAD.WIDE.U32 R2, R0, 0x4, R2 ;  /* 0x0000000400027825 */ /* 0x002fca00078e0002 */
[----:B------:R-:W-:Y:S01]  /*2e50*/  MOV R9, R3 ;  /* 0x0000000300097202 */ /* 0x000fe20000000f00 */
[----:B0-----:R-:W-:Y:S01]  /*2e60*/  IMAD.WIDE.U32 R4, R0, 0x4, R4 ;  /* 0x0000000400047825 */ /* 0x001fe200078e0004 */
[----:B------:R-:W-:-:S03]  /*2e70*/  MOV R0, R2 ;  /* 0x0000000200007202 */ /* 0x000fc60000000f00 */
[----:B------:R-:W-:-:S07]  /*2e80*/  IMAD.MOV.U32 R7, RZ, RZ, R5 ;  /* 0x000000ffff077224 */ /* 0x000fce00078e0005 */
.L_x_40:
[----:B0-----:R-:W-:Y:S01]  /*2e90*/  MOV R2, R4 ;  /* 0x0000000400027202 */ /* 0x001fe20000000f00 */
[----:B------:R-:W-:-:S05]  /*2ea0*/  IMAD.MOV.U32 R3, RZ, RZ, R7 ;  /* 0x000000ffff037224 */ /* 0x000fca00078e0007 */
[----:B------:R0:W2:Y:S01]  /*2eb0*/  LDG.E R5, desc[UR16][R2.64] ;  /* 0x0000001002057981 */ /* 0x0000a2000c1e1900 */
[----:B------:R-:W-:Y:S01]  /*2ec0*/  VIADD R6, R6, 0x1 ;  /* 0x0000000106067836 */ /* 0x000fe20000000000 */
[----:B------:R-:W-:-:S04]  /*2ed0*/  IADD3 R4, P2, PT, R4, 0x4, RZ ;  /* 0x0000000404047810 */ /* 0x000fc80007f5e0ff */
[----:B------:R-:W-:Y:S02]  /*2ee0*/  ISETP.NE.AND P0, PT, R6, RZ, PT ;  /* 0x000000ff0600720c */ /* 0x000fe40003f05270 */
[----:B------:R-:W-:Y:S02]  /*2ef0*/  IADD3.X R7, PT, PT, RZ, R7, RZ, P2, !PT ;  /* 0x00000007ff077210 */ /* 0x000fe400017fe4ff */
[----:B0-----:R-:W-:Y:S02]  /*2f00*/  MOV R2, R0 ;  /* 0x0000000000027202 */ /* 0x001fe40000000f00 */
[----:B------:R-:W-:Y:S02]  /*2f10*/  MOV R3, R9 ;  /* 0x0000000900037202 */ /* 0x000fe40000000f00 */
[----:B------:R-:W-:-:S04]  /*2f20*/  IADD3 R0, P1, PT, R0, 0x4, RZ ;  /* 0x0000000400007810 */ /* 0x000fc80007f3e0ff */
[----:B------:R-:W-:Y:S01]  /*2f30*/  IADD3.X R9, PT, PT, RZ, R9, RZ, P1, !PT ;  /* 0x00000009ff097210 */ /* 0x000fe20000ffe4ff */
[----:B--2---:R0:W-:Y:S01]  /*2f40*/  STG.E desc[UR16][R2.64], R5 ;  /* 0x0000000502007986 */ /* 0x0041e2000c101910 */
[----:B------:R-:W-:Y:S07]  /*2f50*/  @P0 BRA `(.L_x_40) ;  /* 0xfffffffc00cc0947 */ /* 0x000fee000383ffff */
[----:B------:R-:W-:Y:S05]  /*2f60*/  EXIT ;  /* 0x000000000000794d */ /* 0x000fea0003800000 */
.L_x_41:
[----:B------:R-:W-:-:S00]  /*2f70*/  BRA `(.L_x_41) ;  /* 0xfffffffc00fc7947 */ /* 0x000fc0000383ffff */
[----:B------:R-:W-:-:S00]  /*2f80*/  NOP ;  /* 0x0000000000007918 */ /* 0x000fc00000000000 */
[----:B------:R-:W-:-:S00]  /*2f90*/  NOP ;  /* 0x0000000000007918 */ /* 0x000fc00000000000 */
[----:B------:R-:W-:-:S00]  /*2fa0*/  NOP ;  /* 0x0000000000007918 */ /* 0x000fc00000000000 */
[----:B------:R-:W-:-:S00]  /*2fb0*/  NOP ;  /* 0x0000000000007918 */ /* 0x000fc00000000000 */
[----:B------:R-:W-:-:S00]  /*2fc0*/  NOP ;  /* 0x0000000000007918 */ /* 0x000fc00000000000 */
[----:B------:R-:W-:-:S00]  /*2fd0*/  NOP ;  /* 0x0000000000007918 */ /* 0x000fc00000000000 */
[----:B------:R-:W-:-:S00]  /*2fe0*/  NOP ;  /* 0x0000000000007918 */ /* 0x000fc00000000000 */
[----:B------:R-:W-:-:S00]  /*2ff0*/  NOP ;  /* 0x0000000000007918 */ /* 0x000fc00000000000 */
.L_x_87:


//--------------------- .text._Z9MergeSortPiS_i   --------------------------
	.section	.text._Z9MergeSortPiS_i,"ax",@progbits
	.align	128
        .global         _Z9MergeSortPiS_i
        .type           _Z9MergeSortPiS_i,@function
        .size           _Z9MergeSortPiS_i,(.L_x_88 - _Z9MergeSortPiS_i)
        .other          _Z9MergeSortPiS_i,@"STO_CUDA_ENTRY STV_DEFAULT"
_Z9MergeSortPiS_i:
.text._Z9MergeSortPiS_i:
[----:B------:R-:W-:Y:S01]  /*0000*/  LDC R1, c[0x0][0x37c] ;  /* 0x0000df00ff017b82 */ /* 0x000fe20000000800 */
[----:B------:R-:W0:Y:S07]  /*0010*/  LDCU UR4, c[0x0][0x370] ;  /* 0x00006e00ff0477ac */ /* 0x000e2e0008000800 */
[----:B------:R-:W1:Y:S01]  /*0020*/  LDC R0, c[0x0][0x390] ;  /* 0x0000e400ff007b82 */ /* 0x000e620000000800 */
[----:B------:R-:W-:Y:S01]  /*0030*/  BSSY.RECONVERGENT B0, `(.L_x_42) ;  /* 0x0000057000007945 */ /* 0x000fe20003800200 */
[----:B------:R-:W2:Y:S01]  /*0040*/  LDCU UR5, c[0x0][0x360] ;  /* 0x00006c00ff0577ac */ /* 0x000ea20008000800 */
[----:B------:R-:W3:Y:S01]  /*0050*/  LDCU.64 UR8, c[0x0][0x358] ;  /* 0x00006b00ff0877ac */ /* 0x000ee20008000a00 */
[----:B0-----:R-:W0:Y:S01]  /*0060*/  I2F.U32.RP R4, UR4 ;  /* 0x0000000400047d06 */ /* 0x001e220008209000 */
[----:B------:R-:W-:-:S07]  /*0070*/  ISETP.NE.U32.AND P2, PT, RZ, UR4, PT ;  /* 0x00000004ff007c0c */ /* 0x000fce000bf45070 */
[----:B--2---:R-:W2:Y:S08]  /*0080*/  I2F.U32.RP R5, UR5 ;  /* 0x0000000500057d06 */ /* 0x004eb00008209000 */
[----:B0-----:R-:W0:Y:S08]  /*0090*/  MUFU.RCP R4, R4 ;  /* 0x0000000400047308 */ /* 0x001e300000001000 */
[----:B--2---:R-:W-:Y:S01]  /*00a0*/  MUFU.RCP R5, R5 ;  /* 0x0000000500057308 */ /* 0x004fe20000001000 */
[----:B0-----:R-:W-:-:S07]  /*00b0*/  VIADD R2, R4, 0xffffffe ;  /* 0x0ffffffe04027836 */ /* 0x001fce0000000000 */
[----:B------:R0:W2:Y:S02]  /*00c0*/  F2I.FTZ.U32.TRUNC.NTZ R3, R2 ;  /* 0x0000000200037305 */ /* 0x0000a4000021f000 */
[----:B0-----:R-:W-:Y:S02]  /*00d0*/  HFMA2 R2, -RZ, RZ, 0, 0 ;  /* 0x00000000ff027431 */ /* 0x001fe400000001ff */
[----:B--2---:R-:W-:-:S04]  /*00e0*/  IMAD.MOV R7, RZ, RZ, -R3 ;  /* 0x000000ffff077224 */ /* 0x004fc800078e0a03 */
[----:B------:R-:W-:-:S04]  /*00f0*/  IMAD R7, R7, UR4, RZ ;  /* 0x0000000407077c24 */ /* 0x000fc8000f8e02ff */
[----:B------:R-:W-:-:S06]  /*0100*/  IMAD.HI.U32 R3, R3, R7, R2 ;  /* 0x0000000703037227 */ /* 0x000fcc00078e0002 */
[----:B-1----:R-:W-:-:S04]  /*0110*/  IMAD.HI.U32 R4, R3, R0, RZ ;  /* 0x0000000003047227 */ /* 0x002fc800078e00ff */
[----:B------:R-:W-:-:S04]  /*0120*/  IMAD.MOV R3, RZ, RZ, -R4 ;  /* 0x000000ffff037224 */ /* 0x000fc800078e0a04 */
[----:B------:R-:W-:Y:S02]  /*0130*/  IMAD R2, R3, UR4, R0 ;  /* 0x0000000403027c24 */ /* 0x000fe4000f8e0200 */
[----:B------:R-:W-:-:S03]  /*0140*/  VIADD R3, R5, 0xffffffe ;  /* 0x0ffffffe05037836 */ /* 0x000fc60000000000 */
[----:B------:R-:W-:-:S03]  /*0150*/  ISETP.GE.U32.AND P0, PT, R2, UR4, PT ;  /* 0x0000000402007c0c */ /* 0x000fc6000bf06070 */
[----:B------:R-:W0:Y:S10]  /*0160*/  F2I.FTZ.U32.TRUNC.NTZ R3, R3 ;  /* 0x0000000300037305 */ /* 0x000e34000021f000 */
[----:B------:R-:W-:Y:S01]  /*0170*/  @P0 IADD3 R2, PT, PT, R2, -UR4, RZ ;  /* 0x8000000402020c10 */ /* 0x000fe2000fffe0ff */
[----:B------:R-:W-:-:S03]  /*0180*/  @P0 VIADD R4, R4, 0x1 ;  /* 0x0000000104040836 */ /* 0x000fc60000000000 */
[----:B------:R-:W-:Y:S01]  /*0190*/  ISETP.GE.U32.AND P1, PT, R2, UR4, PT ;  /* 0x0000000402007c0c */ /* 0x000fe2000bf26070 */
[----:B0-----:R-:W-:Y:S02]  /*01a0*/  IMAD.MOV R5, RZ, RZ, -R3 ;  /* 0x000000ffff057224 */ /* 0x001fe400078e0a03 */
[----:B------:R-:W-:Y:S02]  /*01b0*/  IMAD.MOV.U32 R2, RZ, RZ, RZ ;  /* 0x000000ffff027224 */ /* 0x000fe400078e00ff */
[----:B------:R-:W-:-:S04]  /*01c0*/  IMAD R5, R5, UR5, RZ ;  /* 0x0000000505057c24 */ /* 0x000fc8000f8e02ff */
[----:B------:R-:W-:Y:S02]  /*01d0*/  IMAD.HI.U32 R5, R3, R5, R2 ;  /* 0x0000000503057227 */ /* 0x000fe400078e0002 */
[----:B------:R-:W0:Y:S02]  /*01e0*/  S2R R2, SR_TID.X ;  /* 0x0000000000027919 */ /* 0x000e240000002100 */
[----:B------:R-:W-:Y:S02]  /*01f0*/  @P1 IADD3 R4, PT, PT, R4, 0x1, RZ ;  /* 0x0000000104041810 */ /* 0x000fe40007ffe0ff */
[----:B------:R-:W-:Y:S01]  /*0200*/  @!P2 LOP3.LUT R4, RZ, UR4, RZ, 0x33, !PT ;  /* 0x00000004ff04ac12 */ /* 0x000fe2000f8e33ff */
[----:B------:R-:W-:Y:S01]  /*0210*/  UIADD3 UR4, UPT, UPT, UR4, -0x1, URZ ;  /* 0xffffffff04047890 */ /* 0x000fe2000fffe0ff */
[----:B------:R-:W-:-:S03]  /*0220*/  ISETP.NE.U32.AND P2, PT, RZ, UR5, PT ;  /* 0x00000005ff007c0c */ /* 0x000fc6000bf45070 */
[----:B------:R-:W-:Y:S02]  /*0230*/  IMAD.HI.U32 R6, R5, R4, RZ ;  /* 0x0000000405067227 */ /* 0x000fe400078e00ff */
[----:B------:R-:W1:Y:S02]  /*0240*/  S2R R5, SR_CTAID.X ;  /* 0x0000000000057919 */ /* 0x000e640000002500 */
[----:B------:R-:W-:-:S04]  /*0250*/  IMAD.MOV R3, RZ, RZ, -R6 ;  /* 0x000000ffff037224 */ /* 0x000fc800078e0a06 */
[----:B------:R-:W-:-:S05]  /*0260*/  IMAD R3, R3, UR5, R4 ;  /* 0x0000000503037c24 */ /* 0x000fca000f8e0204 */
[----:B------:R-:W-:-:S13]  /*0270*/  ISETP.GE.U32.AND P0, PT, R3, UR5, PT ;  /* 0x0000000503007c0c */ /* 0x000fda000bf06070 */
[----:B------:R-:W-:Y:S01]  /*0280*/  @P0 IADD3 R3, PT, PT, R3, -UR5, RZ ;  /* 0x8000000503030c10 */ /* 0x000fe2000fffe0ff */
[----:B------:R-:W-:-:S03]  /*0290*/  @P0 VIADD R6, R6, 0x1 ;  /* 0x0000000106060836 */ /* 0x000fc60000000000 */
[----:B------:R-:W-:Y:S02]  /*02a0*/  ISETP.GE.U32.AND P1, PT, R3, UR5, PT ;  /* 0x0000000503007c0c */ /* 0x000fe4000bf26070 */
[----:B-1----:R-:W-:Y:S01]  /*02b0*/  ISETP.NE.AND P3, PT, R5, UR4, PT ;  /* 0x0000000405007c0c */ /* 0x002fe2000bf65270 */
[----:B------:R-:W-:Y:S01]  /*02c0*/  IMAD R3, R4, R5, RZ ;  /* 0x0000000504037224 */ /* 0x000fe200078e02ff */
[----:B------:R-:W-:-:S06]  /*02d0*/  UIADD3 UR4, UPT, UPT, UR5, -0x1, URZ ;  /* 0xffffffff05047890 */ /* 0x000fcc000fffe0ff */
[----:B0-----:R-:W-:-:S03]  /*02e0*/  ISETP.NE.AND P0, PT, R2, UR4, PT ;  /* 0x0000000402007c0c */ /* 0x001fc6000bf05270 */
[----:B------:R-:W-:Y:S01]  /*02f0*/  @P1 VIADD R6, R6, 0x1 ;  /* 0x0000000106061836 */ /* 0x000fe20000000000 */
[----:B------:R-:W-:Y:S02]  /*0300*/  @!P2 LOP3.LUT R6, RZ, UR5, RZ, 0x33, !PT ;  /* 0x00000005ff06ac12 */ /* 0x000fe4000f8e33ff */
[----:B------:R-:W-:-:S03]  /*0310*/  @P3 IADD3 R0, PT, PT, R4, R3, RZ ;  /* 0x0000000304003210 */ /* 0x000fc60007ffe0ff */
[----:B------:R-:W-:Y:S02]  /*0320*/  IMAD R5, R6, R2, R3 ;  /* 0x0000000206057224 */ /* 0x000fe400078e0203 */
[----:B------:R-:W-:-:S03]  /*0330*/  VIADD R4, R0, 0xffffffff ;  /* 0xffffffff00047836 */ /* 0x000fc60000000000 */
[----:B------:R-:W-:-:S04]  /*0340*/  IADD3 R7, PT, PT, R6, -0x1, R5 ;  /* 0xffffffff06077810 */ /* 0x000fc80007ffe005 */
[----:B------:R-:W-:-:S04]  /*0350*/  SEL R12, R4, R7, !P0 ;  /* 0x00000007040c7207 */ /* 0x000fc80004000000 */
[----:B------:R-:W-:-:S13]  /*0360*/  ISETP.GT.AND P0, PT, R5, R12, PT ;  /* 0x0000000c0500720c */ /* 0x000fda0003f04270 */
[----:B---3--:R-:W-:Y:S05]  /*0370*/  @P0 BRA `(.L_x_43) ;  /* 0x0000000000880947 */ /* 0x008fea0003800000 */
[----:B------:R-:W-:-:S07]  /*0380*/  IMAD.MOV.U32 R7, RZ, RZ, R5 ;  /* 0x000000ffff077224 */ /* 0x000fce00078e0005 */
.L_x_47:
[----:B------:R-:W-:Y:S01]  /*0390*/  ISETP.GT.AND P0, PT, R7, R5, PT ;  /* 0x000000050700720c */ /* 0x000fe20003f04270 */
[----:B------:R-:W-:-:S12]  /*03a0*/  BSSY.RECONVERGENT B1, `(.L_x_44) ;  /* 0x000001c000017945 */ /* 0x000fd80003800200 */
[----:B0-----:R-:W-:Y:S05]  /*03b0*/  @!P0 BRA `(.L_x_45) ;  /* 0x0000000000688947 */ /* 0x001fea0003800000 */
[----:B------:R-:W0:Y:S08]  /*03c0*/  LDC.64 R10, c[0x0][0x380] ;  /* 0x0000e000ff0a7b82 */ /* 0x000e300000000a00 */
[----:B------:R-:W1:Y:S01]  /*03d0*/  LDC.64 R8, c[0x0][0x380] ;  /* 0x0000e000ff087b82 */ /* 0x000e620000000a00 */
[----:B0-----:R-:W-:-:S05]  /*03e0*/  IMAD.WIDE R10, R7, 0x4, R10 ;  /* 0x00000004070a7825 */ /* 0x001fca00078e020a */
[----:B------:R-:W2:Y:S01]  /*03f0*/  LDG.E R21, desc[UR8][R10.64] ;  /* 0x000000080a157981 */ /* 0x000ea2000c1e1900 */
[----:B------:R-:W-:Y:S02]  /*0400*/  MOV R13, R7 ;  /* 0x00000007000d7202 */ /* 0x000fe40000000f00 */
[--C-:B--2---:R-:W-:Y:S02]  /*0410*/  SHF.R.U32.HI R23, RZ, 0x18, R21.reuse ;  /* 0x00000018ff177819 */ /* 0x104fe40000011615 */
[--C-:B------:R-:W-:Y:S02]  /*0420*/  SHF.R.U32.HI R25, RZ, 0x10, R21.reuse ;  /* 0x00000010ff197819 */ /* 0x100fe40000011615 */
[----:B-1----:R-:W-:-:S07]  /*0430*/  SHF.R.U32.HI R27, RZ, 0x8, R21 ;  /* 0x00000008ff1b7819 */ /* 0x002fce0000011615 */
.L_x_46:
[----:B0-----:R-:W-:-:S05]  /*0440*/  IMAD.WIDE R10, R13, 0x4, R8 ;  /* 0x000000040d0a7825 */ /* 0x001fca00078e0208 */
[----:B------:R-:W2:Y:S02]  /*0450*/  LDG.E R14, desc[UR8][R10.64+-0x4] ;  /* 0xfffffc080a0e7981 */ /* 0x000ea4000c1e1900 */
[----:B--2---:R-:W-:-:S13]  /*0460*/  ISETP.GE.AND P0, PT, R21, R14, PT ;  /* 0x0000000e1500720c */ /* 0x004fda0003f06270 */
[----:B------:R-:W-:Y:S05]  /*0470*/  @P0 BRA `(.L_x_45) ;  /* 0x0000000000380947 */ /* 0x000fea0003800000 */
[--C-:B------:R-:W-:Y:S01]  /*0480*/  SHF.R.U32.HI R15, RZ, 0x18, R14.reuse ;  /* 0x00000018ff0f7819 */ /* 0x100fe2000001160e */
[----:B------:R0:W-:Y:S01]  /*0490*/  STG.E.U8 desc[UR8][R10.64+-0x4], R21 ;  /* 0xfffffc150a007986 */ /* 0x0001e2000c101108 */
[--C-:B------:R-:W-:Y:S01]  /*04a0*/  SHF.R.U32.HI R17, RZ, 0x10, R14.reuse ;  /* 0x00000010ff117819 */ /* 0x100fe2000001160e */
[----:B------:R-:W-:Y:S01]  /*04b0*/  VIADD R13, R13, 0xffffffff ;  /* 0xffffffff0d0d7836 */ /* 0x000fe20000000000 */
[----:B------:R-:W-:Y:S01]  /*04c0*/  SHF.R.U32.HI R19, RZ, 0x8, R14 ;  /* 0x00000008ff137819 */ /* 0x000fe2000001160e */
[----:B------:R0:W-:Y:S03]  /*04d0*/  STG.E.U8 desc[UR8][R10.64+-0x1], R23 ;  /* 0xffffff170a007986 */ /* 0x0001e6000c101108 */
[----:B------:R-:W-:Y:S01]  /*04e0*/  ISETP.GT.AND P0, PT, R13, R5, PT ;  /* 0x000000050d00720c */ /* 0x000fe20003f04270 */
[----:B------:R0:W-:Y:S04]  /*04f0*/  STG.E.U8 desc[UR8][R10.64], R14 ;  /* 0x0000000e0a007986 */ /* 0x0001e8000c101108 */
[----:B------:R0:W-:Y:S04]  /*0500*/  STG.E.U8 desc[UR8][R10.64+0x3], R15 ;  /* 0x0000030f0a007986 */ /* 0x0001e8000c101108 */
[----:B------:R0:W-:Y:S04]  /*0510*/  STG.E.U8 desc[UR8][R10.64+0x2], R17 ;  /* 0x000002110a007986 */ /* 0x0001e8000c101108 */
[----:B------:R0:W-:Y:S04]  /*0520*/  STG.E.U8 desc[UR8][R10.64+0x1], R19 ;  /* 0x000001130a007986 */ /* 0x0001e8000c101108 */
[----:B------:R0:W-:Y:S04]  /*0530*/  STG.E.U8 desc[UR8][R10.64+-0x2], R25 ;  /* 0xfffffe190a007986 */ /* 0x0001e8000c101108 */
[----:B------:R0:W-:Y:S01]  /*0540*/  STG.E.U8 desc[UR8][R10.64+-0x3], R27 ;  /* 0xfffffd1b0a007986 */ /* 0x0001e2000c101108 */
[----:B------:R-:W-:Y:S05]  /*0550*/  @P0 BRA `(.L_x_46) ;  /* 0xfffffffc00b80947 */ /* 0x000fea000383ffff */
.L_x_45:
[----:B------:R-:W-:Y:S05]  /*0560*/  BSYNC.RECONVERGENT B1 ;  /* 0x0000000000017941 */ /* 0x000fea0003800200 */
.L_x_44:
[C---:B------:R-:W-:Y:S01]  /*0570*/  ISETP.NE.AND P0, PT, R7.reuse, R12, PT ;  /* 0x0000000c0700720c */ /* 0x040fe20003f05270 */
[----:B------:R-:W-:-:S12]  /*0580*/  VIADD R7, R7, 0x1 ;  /* 0x0000000107077836 */ /* 0x000fd80000000000 */
[----:B------:R-:W-:Y:S05]  /*0590*/  @P0 BRA `(.L_x_47) ;  /* 0xfffffffc007c0947 */ /* 0x000fea000383ffff */
.L_x_43:
[----:B------:R-:W-:Y:S05]  /*05a0*/  BSYNC.RECONVERGENT B0 ;  /* 0x0000000000007941 */ /* 0x000fea0003800200 */
.L_x_42:
[----:B------:R-:W-:Y:S01]  /*05b0*/  BAR.SYNC.DEFER_BLOCKING 0x0 ;  /* 0x0000000000007b1d */ /* 0x000fe20000010000 */
[----:B------:R-:W-:-:S09]  /*05c0*/  UISETP.GE.U32.AND UP0, UPT, UR5, 0x3, UPT ;  /* 0x000000030500788c */ /* 0x000fd2000bf06070 */
[----:B------:R-:W-:Y:S05]  /*05d0*/  BRA.U !UP0, `(.L_x_48) ;  /* 0x0000000508f07547 */ /* 0x000fea000b800000 */
[----:B------:R-:W-:-:S07]  /*05e0*/  SHF.L.U32 R5, R2, 0x1, RZ ;  /* 0x0000000102057819 */ /* 0x000fce00000006ff */
.L_x_63:
[----:B------:R-:W-:Y:S01]  /*05f0*/  UIADD3 UR4, UPT, UPT, UR5, 0x1, URZ ;  /* 0x0000000105047890 */ /* 0x000fe2000fffe0ff */
[----:B------:R-:W-:Y:S01]  /*0600*/  BSSY.RECONVERGENT B0, `(.L_x_49) ;  /* 0x0000075000007945 */ /* 0x000fe20003800200 */
[----:B------:R-:W-:Y:S02]  /*0610*/  UMOV UR6, UR5 ;  /* 0x0000000500067c82 */ /* 0x000fe40008000000 */
[----:B------:R-:W-:-:S06]  /*0620*/  USHF.R.U32.HI UR5, URZ, 0x1, UR4 ;  /* 0x00000001ff057899 */ /* 0x000fcc0008011604 */
[----:B------:R-:W-:-:S13]  /*0630*/  ISETP.GE.U32.AND P0, PT, R2, UR5, PT ;  /* 0x0000000502007c0c */ /* 0x000fda000bf06070 */
[----:B01234-:R-:W-:Y:S05]  /*0640*/  @P0 BRA `(.L_x_50) ;  /* 0x0000000400c00947 */ /* 0x01ffea0003800000 */
[-C--:B0-----:R-:W-:Y:S01]  /*0650*/  IMAD R21, R5, R6.reuse, R3 ;  /* 0x0000000605157224 */ /* 0x081fe200078e0203 */
[----:B------:R-:W-:Y:S01]  /*0660*/  UIADD3 UR4, UPT, UPT, UR5, -0x1, URZ ;  /* 0xffffffff05047890 */ /* 0x000fe2000fffe0ff */
[----:B------:R-:W0:Y:S01]  /*0670*/  LDC.64 R14, c[0x0][0x380] ;  /* 0x0000e000ff0e7b82 */ /* 0x000e220000000a00 */
[----:B------:R-:W-:Y:S01]  /*0680*/  BSSY.RECONVERGENT B1, `(.L_x_51) ;  /* 0x0000020000017945 */ /* 0x000fe20003800200 */
[--C-:B------:R-:W-:Y:S01]  /*0690*/  IMAD R7, R6, 0x2, R21.reuse ;  /* 0x0000000206077824 */ /* 0x100fe200078e0215 */
[----:B------:R-:W-:Y:S01]  /*06a0*/  IADD3 R8, PT, PT, R21, R6, RZ ;  /* 0x0000000615087210 */ /* 0x000fe20007ffe0ff */
[--C-:B------:R-:W-:Y:S01]  /*06b0*/  IMAD.MOV.U32 R9, RZ, RZ, R21.reuse ;  /* 0x000000ffff097224 */ /* 0x100fe200078e0015 */
[----:B------:R-:W-:Y:S01]  /*06c0*/  ISETP.NE.AND P0, PT, R2, UR4, PT ;  /* 0x0000000402007c0c */ /* 0x000fe2000bf05270 */
[----:B------:R-:W-:Y:S02]  /*06d0*/  VIADD R7, R7, 0xffffffff ;  /* 0xffffffff07077836 */ /* 0x000fe40000000000 */
[----:B------:R-:W1:Y:S01]  /*06e0*/  LDC.64 R12, c[0x0][0x388] ;  /* 0x0000e200ff0c7b82 */ /* 0x000e620000000a00 */
[----:B------:R-:W-:-:S02]  /*06f0*/  IMAD.MOV.U32 R11, RZ, RZ, R21 ;  /* 0x000000ffff0b7224 */ /* 0x000fc400078e0015 */
[----:B------:R-:W-:Y:S02]  /*0700*/  SEL R10, R4, R7, !P0 ;  /* 0x00000007040a7207 */ /* 0x000fe40004000000 */
[----:B------:R-:W-:Y:S02]  /*0710*/  MOV R7, R8 ;  /* 0x0000000800077202 */ /* 0x000fe40000000f00 */
[----:B------:R-:W-:-:S04]  /*0720*/  ISETP.GT.AND P0, PT, R8, R10, PT ;  /* 0x0000000a0800720c */ /* 0x000fc80003f04270 */
[----:B------:R-:W-:-:S13]  /*0730*/  ISETP.LT.OR P0, PT, R6, 0x1, P0 ;  /* 0x000000010600780c */ /* 0x000fda0000701670 */
[----:B------:R-:W-:Y:S05]  /*0740*/  @P0 BRA `(.L_x_52) ;  /* 0x00000000004c0947 */ /* 0x000fea0003800000 */
.L_x_53:
[----:B0-----:R-:W-:-:S04]  /*0750*/  IMAD.WIDE R16, R11, 0x4, R14 ;  /* 0x000000040b107825 */ /* 0x001fc800078e020e */
[----:B------:R-:W-:Y:S02]  /*0760*/  IMAD.WIDE R18, R7, 0x4, R14 ;  /* 0x0000000407127825 */ /* 0x000fe400078e020e */
[----:B------:R-:W2:Y:S04]  /*0770*/  LDG.E R16, desc[UR8][R16.64] ;  /* 0x0000000810107981 */ /* 0x000ea8000c1e1900 */
[----:B------:R-:W2:Y:S01]  /*0780*/  LDG.E R19, desc[UR8][R18.64] ;  /* 0x0000000812137981 */ /* 0x000ea2000c1e1900 */
[----:B-1----:R-:W-:-:S04]  /*0790*/  IMAD.WIDE R22, R21, 0x4, R12 ;  /* 0x0000000415167825 */ /* 0x002fc800078e020c */
[----:B------:R-:W-:Y:S02]  /*07a0*/  VIADD R27, R7, 0x1 ;  /* 0x00000001071b7836 */ /* 0x000fe40000000000 */
[----:B------:R-:W-:Y:S02]  /*07b0*/  VIADD R25, R11, 0x1 ;  /* 0x000000010b197836 */ /* 0x000fe40000000000 */
[----:B------:R-:W-:Y:S01]  /*07c0*/  VIADD R21, R21, 0x1 ;  /* 0x0000000115157836 */ /* 0x000fe20000000000 */
[CC--:B--2---:R-:W-:Y:S02]  /*07d0*/  ISETP.GE.AND P0, PT, R16.reuse, R19.reuse, PT ;  /* 0x000000131000720c */ /* 0x0c4fe40003f06270 */
[CC--:B------:R-:W-:Y:S02]  /*07e0*/  ISETP.GE.AND P1, PT, R16.reuse, R19.reuse, PT ;  /* 0x000000131000720c */ /* 0x0c0fe40003f26270 */
[----:B------:R-:W-:-:S05]  /*07f0*/  VIMNMX R29, PT, PT, R16, R19, PT ;  /* 0x00000013101d7248 */ /* 0x000fca0003fe0100 */
[----:B------:R2:W-:Y:S04]  /*0800*/  STG.E desc[UR8][R22.64], R29 ;  /* 0x0000001d16007986 */ /* 0x0005e8000c101908 */
[----:B------:R-:W-:Y:S02]  /*0810*/  @!P0 IMAD.MOV R27, RZ, RZ, R7 ;  /* 0x000000ffff1b8224 */ /* 0x000fe400078e0207 */
[----:B------:R-:W-:Y:S02]  /*0820*/  @P1 IADD3 R25, PT, PT, R11, RZ, RZ ;  /* 0x000000ff0b191210 */ /* 0x000fe40007ffe0ff */
[----:B------:R-:W-:Y:S01]  /*0830*/  IMAD.MOV.U32 R7, RZ, RZ, R27 ;  /* 0x000000ffff077224 */ /* 0x000fe200078e001b */
[----:B------:R-:W-:Y:S02]  /*0840*/  ISETP.GT.AND P0, PT, R27, R10, PT ;  /* 0x0000000a1b00720c */ /* 0x000fe40003f04270 */
[----:B------:R-:W-:-:S02]  /*0850*/  ISETP.LT.AND P1, PT, R25, R8, PT ;  /* 0x000000081900720c */ /* 0x000fc40003f21270 */
[----:B------:R-:W-:-:S11]  /*0860*/  MOV R11, R25 ;  /* 0x00000019000b7202 */ /* 0x000fd60000000f00 */
[----:B--2---:R-:W-:Y:S05]  /*0870*/  @!P0 BRA P1, `(.L_x_53) ;  /* 0xfffffffc00b48947 */ /* 0x004fea000083ffff */
.L_x_52:
[----:B------:R-:W-:Y:S05]  /*0880*/  BSYNC.RECONVERGENT B1 ;  /* 0x0000000000017941 */ /* 0x000fea0003800200 */
.L_x_51:
[----:B0-----:R-:W0:Y:S01]  /*0890*/  LDC.64 R14, c[0x0][0x380] ;  /* 0x0000e000ff0e7b82 */ /* 0x001e220000000a00 */
[----:B------:R-:W-:Y:S01]  /*08a0*/  ISETP.GE.AND P0, PT, R11, R8, PT ;  /* 0x000000080b00720c */ /* 0x000fe20003f06270 */
[----:B------:R-:W-:Y:S06]  /*08b0*/  BSSY.RECONVERGENT B1, `(.L_x_54) ;  /* 0x000000b000017945 */ /* 0x000fec0003800200 */
[----:B-1----:R-:W1:Y:S06]  /*08c0*/  LDC.64 R12, c[0x0][0x388] ;  /* 0x0000e200ff0c7b82 */ /* 0x002e6c0000000a00 */
[----:B------:R-:W-:Y:S05]  /*08d0*/  @P0 BRA `(.L_x_55) ;  /* 0x0000000000200947 */ /* 0x000fea0003800000 */
.L_x_56:
[----:B0-2---:R-:W-:-:S06]  /*08e0*/  IMAD.WIDE R16, R11, 0x4, R14 ;  /* 0x000000040b107825 */ /* 0x005fcc00078e020e */
[----:B------:R-:W2:Y:S01]  /*08f0*/  LDG.E R17, desc[UR8][R16.64] ;  /* 0x0000000810117981 */ /* 0x000ea2000c1e1900 */
[C---:B-1----:R-:W-:Y:S01]  /*0900*/  IMAD.WIDE R18, R21.reuse, 0x4, R12 ;  /* 0x0000000415127825 */ /* 0x042fe200078e020c */
[----:B------:R-:W-:-:S03]  /*0910*/  IADD3 R21, PT, PT, R21, 0x1, RZ ;  /* 0x0000000115157810 */ /* 0x000fc60007ffe0ff */
[----:B------:R-:W-:-:S05]  /*0920*/  VIADD R11, R11, 0x1 ;  /* 0x000000010b0b7836 */ /* 0x000fca0000000000 */
[----:B------:R-:W-:Y:S01]  /*0930*/  ISETP.GE.AND P0, PT, R11, R8, PT ;  /* 0x000000080b00720c */ /* 0x000fe20003f06270 */
[----:B--2---:R2:W-:-:S12]  /*0940*/  STG.E desc[UR8][R18.64], R17 ;  /* 0x0000001112007986 */ /* 0x0045d8000c101908 */
[----:B------:R-:W-:Y:S05]  /*0950*/  @!P0 BRA `(.L_x_56) ;  /* 0xfffffffc00e08947 */ /* 0x000fea000383ffff */
.L_x_55:
[----:B------:R-:W-:Y:S05]  /*0960*/  BSYNC.RECONVERGENT B1 ;  /* 0x0000000000017941 */ /* 0x000fea0003800200 */
.L_x_54:
[----:B------:R-:W-:Y:S01]  /*0970*/  ISETP.GE.AND P0, PT, R10, R7, PT ;  /* 0x000000070a00720c */ /* 0x000fe20003f06270 */
[----:B------:R-:W-:-:S12]  /*0980*/  BSSY.RECONVERGENT B1, `(.L_x_57) ;  /* 0x0000031000017945 */ /* 0x000fd80003800200 */
[----:B------:R-:W-:Y:S05]  /*0990*/  @!P0 BRA `(.L_x_58) ;  /* 0x0000000000bc8947 */ /* 0x000fea0003800000 */
[----:B------:R-:W-:Y:S01]  /*09a0*/  VIADD R8, R10, 0x1 ;  /* 0x000000010a087836 */ /* 0x000fe20000000000 */
[----:B------:R-:W-:Y:S01]  /*09b0*/  BSSY.RECONVERGENT B2, `(.L_x_59) ;  /* 0x000001a000027945 */ /* 0x000fe20003800200 */
[--C-:B--2---:R-:W-:Y:S02]  /*09c0*/  IMAD.MOV.U32 R17, RZ, RZ, R7.reuse ;  /* 0x000000ffff117224 */ /* 0x104fe400078e0007 */
[----:B------:R-:W-:-:S05]  /*09d0*/  IMAD.IADD R11, R8, 0x1, -R7 ;  /* 0x00000001080b7824 */ /* 0x000fca00078e0a07 */
[----:B------:R-:W-:Y:S02]  /*09e0*/  LOP3.LUT P0, R16, R11, 0x3, RZ, 0xc0, !PT ;  /* 0x000000030b107812 */ /* 0x000fe4000780c0ff */
[----:B------:R-:W-:-:S11]  /*09f0*/  MOV R11, R21 ;  /* 0x00000015000b7202 */ /* 0x000fd60000000f00 */
[----:B------:R-:W-:Y:S05]  /*0a00*/  @!P0 BRA `(.L_x_60) ;  /* 0x0000000000508947 */ /* 0x000fea0003800000 */
[----:B-1----:R-:W1:Y:S08]  /*0a10*/  LDC.64 R12, c[0x0][0x380] ;  /* 0x0000e000ff0c7b82 */ /* 0x002e700000000a00 */
[----:B0-----:R-:W0:Y:S01]  /*0a20*/  LDC.64 R14, c[0x0][0x388] ;  /* 0x0000e200ff0e7b82 */ /* 0x001e220000000a00 */
[----:B-1----:R-:W-:-:S05]  /*0a30*/  IMAD.WIDE R12, R7, 0x4, R12 ;  /* 0x00000004070c7825 */ /* 0x002fca00078e020c */
[----:B------:R-:W2:Y:S01]  /*0a40*/  LDG.E R19, desc[UR8][R12.64] ;  /* 0x000000080c137981 */ /* 0x000ea2000c1e1900 */
[----:B------:R-:W-:Y:S01]  /*0a50*/  ISETP.NE.AND P0, PT, R16, 0x1, PT ;  /* 0x000000011000780c */ /* 0x000fe20003f05270 */
[----:B------:R-:W-:Y:S01]  /*0a60*/  VIADD R17, R7, 0x1 ;  /* 0x0000000107117836 */ /* 0x000fe20000000000 */
[C---:B------:R-:W-:Y:S01]  /*0a70*/  IADD3 R11, PT, PT, R21.reuse, 0x1, RZ ;  /* 0x00000001150b7810 */ /* 0x040fe20007ffe0ff */
[----:B0-----:R-:W-:-:S05]  /*0a80*/  IMAD.WIDE R14, R21, 0x4, R14 ;  /* 0x00000004150e7825 */ /* 0x001fca00078e020e */
[----:B--2---:R2:W-:Y:S05]  /*0a90*/  STG.E desc[UR8][R14.64], R19 ;  /* 0x000000130e007986 */ /* 0x0045ea000c101908 */
[----:B------:R-:W-:Y:S05]  /*0aa0*/  @!P0 BRA `(.L_x_60) ;  /* 0x0000000000288947 */ /* 0x000fea0003800000 */
[----:B--2---:R-:W2:Y:S01]  /*0ab0*/  LDG.E R19, desc[UR8][R12.64+0x4] ;  /* 0x000004080c137981 */ /* 0x004ea2000c1e1900 */
[----:B------:R-:W-:Y:S01]  /*0ac0*/  ISETP.NE.AND P0, PT, R16, 0x2, PT ;  /* 0x000000021000780c */ /* 0x000fe20003f05270 */
[----:B------:R-:W-:Y:S02]  /*0ad0*/  VIADD R17, R7, 0x2 ;  /* 0x0000000207117836 */ /* 0x000fe40000000000 */
[----:B------:R-:W-:Y:S01]  /*0ae0*/  VIADD R11, R21, 0x2 ;  /* 0x00000002150b7836 */ /* 0x000fe20000000000 */
[----:B--2---:R3:W-:Y:S09]  /*0af0*/  STG.E desc[UR8][R14.64+0x4], R19 ;  /* 0x000004130e007986 */ /* 0x0047f2000c101908 */
[----:B------:R-:W-:Y:S05]  /*0b00*/  @!P0 BRA `(.L_x_60) ;  /* 0x0000000000108947 */ /* 0x000fea0003800000 */
[----:B------:R-:W2:Y:S01]  /*0b10*/  LDG.E R13, desc[UR8][R12.64+0x8] ;  /* 0x000008080c0d7981 */ /* 0x000ea2000c1e1900 */
[----:B------:R-:W-:Y:S01]  /*0b20*/  IADD3 R11, PT, PT, R21, 0x3, RZ ;  /* 0x00000003150b7810 */ /* 0x000fe20007ffe0ff */
[----:B------:R-:W-:Y:S02]  /*0b30*/  VIADD R17, R7, 0x3 ;  /* 0x0000000307117836 */ /* 0x000fe40000000000 */
[----:B--2---:R4:W-:Y:S05]  /*0b40*/  STG.E desc[UR8][R14.64+0x8], R13 ;  /* 0x0000080d0e007986 */ /* 0x0049ea000c101908 */
.L_x_60:
[----:B------:R-:W-:Y:S05]  /*0b50*/  BSYNC.RECONVERGENT B2 ;  /* 0x0000000000027941 */ /* 0x000fea0003800200 */
.L_x_59:
[----:B------:R-:W-:-:S05]  /*0b60*/  IMAD.IADD R7, R10, 0x1, -R7 ;  /* 0x000000010a077824 */ /* 0x000fca00078e0a07 */
[----:B------:R-:W-:-:S13]  /*0b70*/  ISETP.GE.U32.AND P0, PT, R7, 0x3, PT ;  /* 0x000000030700780c */ /* 0x000fda0003f06070 */
[----:B------:R-:W-:Y:S05]  /*0b80*/  @!P0 BRA `(.L_x_58) ;  /* 0x0000000000408947 */ /* 0x000fea0003800000 */
.L_x_61:
[----:B-1--4-:R-:W1:Y:S08]  /*0b90*/  LDC.64 R12, c[0x0][0x380] ;  /* 0x0000e000ff0c7b82 */ /* 0x012e700000000a00 */
[----:B0-23--:R-:W0:Y:S01]  /*0ba0*/  LDC.64 R14, c[0x0][0x388] ;  /* 0x0000e200ff0e7b82 */ /* 0x00de220000000a00 */
[----:B-1----:R-:W-:-:S05]  /*0bb0*/  IMAD.WIDE R12, R17, 0x4, R12 ;  /* 0x00000004110c7825 */ /* 0x002fca00078e020c */
[----:B------:R-:W2:Y:S01]  /*0bc0*/  LDG.E R7, desc[UR8][R12.64] ;  /* 0x000000080c077981 */ /* 0x000ea2000c1e1900 */
[----:B0-----:R-:W-:-:S05]  /*0bd0*/  IMAD.WIDE R14, R11, 0x4, R14 ;  /* 0x000000040b0e7825 */ /* 0x001fca00078e020e */
[----:B--2---:R0:W-:Y:S04]  /*0be0*/  STG.E desc[UR8][R14.64], R7 ;  /* 0x000000070e007986 */ /* 0x0041e8000c101908 */
[----:B------:R-:W2:Y:S04]  /*0bf0*/  LDG.E R19, desc[UR8][R12.64+0x4] ;  /* 0x000004080c137981 */ /* 0x000ea8000c1e1900 */
[----:B--2---:R0:W-:Y:S04]  /*0c00*/  STG.E desc[UR8][R14.64+0x4], R19 ;  /* 0x000004130e007986 */ /* 0x0041e8000c101908 */
[----:B------:R-:W2:Y:S04]  /*0c10*/  LDG.E R21, desc[UR8][R12.64+0x8] ;  /* 0x000008080c157981 */ /* 0x000ea8000c1e1900 */
[----:B--2---:R0:W-:Y:S04]  /*0c20*/  STG.E desc[UR8][R14.64+0x8], R21 ;  /* 0x000008150e007986 */ /* 0x0041e8000c101908 */
[----:B------:R-:W2:Y:S01]  /*0c30*/  LDG.E R23, desc[UR8][R12.64+0xc] ;  /* 0x00000c080c177981 */ /* 0x000ea2000c1e1900 */
[----:B------:R-:W-:Y:S01]  /*0c40*/  IADD3 R17, PT, PT, R17, 0x4, RZ ;  /* 0x0000000411117810 */ /* 0x000fe20007ffe0ff */
[----:B------:R-:W-:-:S03]  /*0c50*/  VIADD R11, R11, 0x4 ;  /* 0x000000040b0b7836 */ /* 0x000fc60000000000 */
[----:B------:R-:W-:Y:S01]  /*0c60*/  ISETP.NE.AND P0, PT, R17, R8, PT ;  /* 0x000000081100720c */ /* 0x000fe20003f05270 */
[----:B--2---:R0:W-:-:S12]  /*0c70*/  STG.E desc[UR8][R14.64+0xc], R23 ;  /* 0x00000c170e007986 */ /* 0x0041d8000c101908 */
[----:B------:R-:W-:Y:S05]  /*0c80*/  @P0 BRA `(.L_x_61) ;  /* 0xfffffffc00c00947 */ /* 0x000fea000383ffff */
.L_x_58:
[----:B------:R-:W-:Y:S05]  /*0c90*/  BSYNC.RECONVERGENT B1 ;  /* 0x0000000000017941 */ /* 0x000fea0003800200 */
.L_x_57:
[----:B0-23--:R-:W2:Y:S01]  /*0ca0*/  LDC.64 R18, c[0x0][0x380] ;  /* 0x0000e000ff127b82 */ /* 0x00dea20000000a00 */
[----:B------:R-:W-:-:S07]  /*0cb0*/  ISETP.GT.AND P0, PT, R9, R10, PT ;  /* 0x0000000a0900720c */ /* 0x000fce0003f04270 */
[----:B------:R-:W3:Y:S06]  /*0cc0*/  LDC.64 R16, c[0x0][0x388] ;  /* 0x0000e200ff107b82 */ /* 0x000eec0000000a00 */
[----:B------:R-:W-:Y:S05]  /*0cd0*/  @P0 BRA `(.L_x_50) ;  /* 0x00000000001c0947 */ /* 0x000fea0003800000 */
.L_x_62:
[----:B01-34-:R-:W-:-:S06]  /*0ce0*/  IMAD.WIDE R12, R9, 0x4, R16 ;  /* 0x00000004090c7825 */ /* 0x01bfcc00078e0210 */
[----:B------:R-:W3:Y:S01]  /*0cf0*/  LDG.E R13, desc[UR8][R12.64] ;  /* 0x000000080c0d7981 */ /* 0x000ee2000c1e1900 */
[C---:B--2---:R-:W-:Y:S01]  /*0d00*/  IMAD.WIDE R14, R9.reuse, 0x4, R18 ;  /* 0x00000004090e7825 */ /* 0x044fe200078e0212 */
[----:B------:R-:W-:-:S03]  /*0d10*/  ISETP.GE.AND P0, PT, R9, R10, PT ;  /* 0x0000000a0900720c */ /* 0x000fc60003f06270 */
[----:B------:R-:W-:Y:S01]  /*0d20*/  VIADD R9, R9, 0x1 ;  /* 0x0000000109097836 */ /* 0x000fe20000000000 */
[----:B---3--:R0:W-:Y:S09]  /*0d30*/  STG.E desc[UR8][R14.64], R13 ;  /* 0x0000000d0e007986 */ /* 0x0081f2000c101908 */
[----:B------:R-:W-:Y:S05]  /*0d40*/  @!P0 BRA `(.L_x_62) ;  /* 0xfffffffc00e48947 */ /* 0x000fea000383ffff */
.L_x_50:
[----:B------:R-:W-:Y:S05]  /*0d50*/  BSYNC.RECONVERGENT B0 ;  /* 0x0000000000007941 */ /* 0x000fea0003800200 */
.L_x_49:
[----:B------:R-:W-:Y:S01]  /*0d60*/  BAR.SYNC.DEFER_BLOCKING 0x0 ;  /* 0x0000000000007b1d */ /* 0x000fe20000010000 */
[----:B------:R-:W-:Y:S01]  /*0d70*/  UISETP.GT.U32.AND UP0, UPT, UR6, 0x4, UPT ;  /* 0x000000040600788c */ /* 0x000fe2000bf04070 */
[----:B------:R-:W-:-:S08]  /*0d80*/  SHF.L.U32 R6, R6, 0x1, RZ ;  /* 0x0000000106067819 */ /* 0x000fd000000006ff */
[----:B------:R-:W-:Y:S05]  /*0d90*/  BRA.U UP0, `(.L_x_63) ;  /* 0xfffffff900147547 */ /* 0x000fea000b83ffff */
.L_x_48:
[----:B------:R-:W-:-:S13]  /*0da0*/  ISETP.NE.AND P0, PT, R2, RZ, PT ;  /* 0x000000ff0200720c */ /* 0x000fda0003f05270 */
[----:B------:R-:W-:Y:S05]  /*0db0*/  @P0 EXIT ;  /* 0x000000000000094d */ /* 0x000fea0003800000 */
[----:B--2---:R-:W-:Y:S01]  /*0dc0*/  IMAD.IADD R18, R3, 0x1, R6 ;  /* 0x0000000103127824 */ /* 0x004fe200078e0206 */
[----:B------:R-:W2:Y:S01]  /*0dd0*/  LDC.64 R4, c[0x0][0x380] ;  /* 0x0000e000ff047b82 */ /* 0x000ea20000000a00 */
[----:B------:R-:W-:Y:S01]  /*0de0*/  IMAD.MOV.U32 R7, RZ, RZ, R3 ;  /* 0x000000ffff077224 */ /* 0x000fe200078e0003 */
[----:B------:R-:W-:Y:S01]  /*0df0*/  MOV R2, R3 ;  /* 0x0000000300027202 */ /* 0x000fe20000000f00 */
[----:B------:R-:W-:Y:S01]  /*0e00*/  IMAD.MOV.U32 R9, RZ, RZ, R18 ;  /* 0x000000ffff097224 */ /* 0x000fe200078e0012 */
[----:B------:R-:W-:-:S04]  /*0e10*/  ISETP.GE.AND P0, PT, R18, R0, PT ;  /* 0x000000001200720c */ /* 0x000fc80003f06270 */
[----:B0-----:R-:W0:Y:S01]  /*0e20*/  LDC.64 R10, c[0x0][0x388] ;  /* 0x0000e200ff0a7b82 */ /* 0x001e220000000a00 */
[----:B------:R-:W-:-:S13]  /*0e30*/  ISETP.LT.OR P0, PT, R6, 0x1, P0 ;  /* 0x000000010600780c */ /* 0x000fda0000701670 */
[----:B------:R-:W-:Y:S05]  /*0e40*/  @P0 BRA `(.L_x_64) ;  /* 0x00000000004c0947 */ /* 0x000fea0003800000 */
.L_x_65:
[----:B-12-4-:R-:W-:-:S04]  /*0e50*/  IMAD.WIDE R12, R7, 0x4, R4 ;  /* 0x00000004070c7825 */ /* 0x016fc800078e0204 */
[C---:B------:R-:W-:Y:S02]  /*0e60*/  IMAD.WIDE R14, R9.reuse, 0x4, R4 ;  /* 0x00000004090e7825 */ /* 0x040fe400078e0204 */
[----:B------:R-:W2:Y:S04]  /*0e70*/  LDG.E R12, desc[UR8][R12.64] ;  /* 0x000000080c0c7981 */ /* 0x000ea8000c1e1900 */
[----:B------:R-:W2:Y:S01]  /*0e80*/  LDG.E R15, desc[UR8][R14.64] ;  /* 0x000000080e0f7981 */ /* 0x000ea2000c1e1900 */
[----:B0--3--:R-:W-:Y:S01]  /*0e90*/  IMAD.WIDE R16, R2, 0x4, R10 ;  /* 0x0000000402107825 */ /* 0x009fe200078e020a */
        /* <DEDUP_REMOVED lines=14> */
.L_x_64:
[----:B------:R-:W-:-:S13]  /*0f80*/  ISETP.GE.AND P0, PT, R7, R18, PT ;  /* 0x000000120700720c */ /* 0x000fda0003f06270 */
[----:B------:R-:W-:Y:S05]  /*0f90*/  @P0 BRA `(.L_x_66) ;  /* 0x00000008000c0947 */ /* 0x000fea0003800000 */
[-C--:B--2---:R-:W-:Y:S01]  /*0fa0*/  IADD3 R4, PT, PT, R18, -R7.reuse, RZ ;  /* 0x8000000712047210 */ /* 0x084fe20007ffe0ff */
[----:B------:R-:W-:Y:S01]  /*0fb0*/  IMAD.IADD R5, R7, 0x1, -R18 ;  /* 0x0000000107057824 */ /* 0x000fe200078e0a12 */
[----:B0-----:R-:W-:Y:S02]  /*0fc0*/  MOV R11, R7 ;  /* 0x00000007000b7202 */ /* 0x001fe40000000f00 */
[----:B------:R-:W-:Y:S02]  /*0fd0*/  LOP3.LUT P0, R4, R4, 0x3, RZ, 0xc0, !PT ;  /* 0x0000000304047812 */ /* 0x000fe4000780c0ff */
[----:B------:R-:W-:-:S11]  /*0fe0*/  ISETP.GT.U32.AND P1, PT, R5, -0x4, PT ;  /* 0xfffffffc0500780c */ /* 0x000fd60003f24070 */
[----:B------:R-:W-:Y:S05]  /*0ff0*/  @!P0 BRA `(.L_x_67) ;  /* 0x0000000000348947 */ /* 0x000fea0003800000 */
[----:B---3--:R-:W0:Y:S01]  /*1000*/  LDC.64 R16, c[0x0][0x380] ;  /* 0x0000e000ff107b82 */ /* 0x008e220000000a00 */
[----:B------:R-:W-:Y:S01]  /*1010*/  IMAD.MOV R8, RZ, RZ, -R4 ;  /* 0x000000ffff087224 */ /* 0x000fe200078e0a04 */
[----:B------:R-:W-:-:S06]  /*1020*/  MOV R11, R7 ;  /* 0x00000007000b7202 */ /* 0x000fcc0000000f00 */
[----:B-1--4-:R-:W1:Y:S02]  /*1030*/  LDC.64 R12, c[0x0][0x388] ;  /* 0x0000e200ff0c7b82 */ /* 0x012e640000000a00 */
.L_x_68:
[----:B0-2---:R-:W-:-:S06]  /*1040*/  IMAD.WIDE R4, R11, 0x4, R16 ;  /* 0x000000040b047825 */ /* 0x005fcc00078e0210 */
[----:B------:R-:W2:Y:S01]  /*1050*/  LDG.E R5, desc[UR8][R4.64] ;  /* 0x0000000804057981 */ /* 0x000ea2000c1e1900 */
[----:B-1----:R-:W-:Y:S01]  /*1060*/  IMAD.WIDE R14, R2, 0x4, R12 ;  /* 0x00000004020e7825 */ /* 0x002fe200078e020c */
[----:B------:R-:W-:-:S03]  /*1070*/  IADD3 R11, PT, PT, R11, 0x1, RZ ;  /* 0x000000010b0b7810 */ /* 0x000fc60007ffe0ff */
[----:B------:R-:W-:Y:S02]  /*1080*/  VIADD R8, R8, 0x1 ;  /* 0x0000000108087836 */ /* 0x000fe40000000000 */
[----:B------:R-:W-:-:S03]  /*1090*/  VIADD R2, R2, 0x1 ;  /* 0x0000000102027836 */ /* 0x000fc60000000000 */
[----:B------:R-:W-:Y:S01]  /*10a0*/  ISETP.NE.AND P0, PT, R8, RZ, PT ;  /* 0x000000ff0800720c */ /* 0x000fe20003f05270 */
[----:B--2---:R2:W-:-:S12]  /*10b0*/  STG.E desc[UR8][R14.64], R5 ;  /* 0x000000050e007986 */ /* 0x0045d8000c101908 */
[----:B------:R-:W-:Y:S05]  /*10c0*/  @P0 BRA `(.L_x_68) ;  /* 0xfffffffc00dc0947 */ /* 0x000fea000383ffff */
.L_x_67:
[----:B------:R-:W-:Y:S05]  /*10d0*/  @P1 BRA `(.L_x_66) ;  /* 0x0000000400bc1947 */ /* 0x000fea0003800000 */
[----:B--2---:R-:W0:Y:S01]  /*10e0*/  LDC.64 R4, c[0x0][0x380] ;  /* 0x0000e000ff047b82 */ /* 0x004e220000000a00 */
[----:B------:R-:W-:-:S04]  /*10f0*/  IADD3 R8, PT, PT, -R6, R11, -R3 ;  /* 0x0000000b06087210 */ /* 0x000fc80007ffe903 */
[----:B------:R-:W-:-:S03]  /*1100*/  ISETP.GE.AND P0, PT, R8, RZ, PT ;  /* 0x000000ff0800720c */ /* 0x000fc60003f06270 */
[----:B-1--4-:R-:W1:Y:S01]  /*1110*/  LDC.64 R12, c[0x0][0x388] ;  /* 0x0000e200ff0c7b82 */ /* 0x012e620000000a00 */
[----:B0-----:R-:W-:-:S04]  /*1120*/  IADD3 R6, P1, PT, R4, 0x8, RZ ;  /* 0x0000000804067810 */ /* 0x001fc80007f3e0ff */
[----:B------:R-:W-:Y:S02]  /*1130*/  IADD3.X R7, PT, PT, RZ, R5, RZ, P1, !PT ;  /* 0x00000005ff077210 */ /* 0x000fe40000ffe4ff */
[----:B-1----:R-:W-:-:S05]  /*1140*/  IADD3 R4, P2, PT, R12, 0x8, RZ ;  /* 0x000000080c047810 */ /* 0x002fca0007f5e0ff */
[----:B------:R-:W-:Y:S01]  /*1150*/  IMAD.X R5, RZ, RZ, R13, P2 ;  /* 0x000000ffff057224 */ /* 0x000fe200010e060d */
[----:B------:R-:W-:Y:S07]  /*1160*/  @P0 BRA `(.L_x_69) ;  /* 0x00000004005c0947 */ /* 0x000fee0003800000 */
[----:B------:R-:W-:Y:S02]  /*1170*/  IADD3 R10, PT, PT, -R8, RZ, RZ ;  /* 0x000000ff080a7210 */ /* 0x000fe40007ffe1ff */
[----:B------:R-:W-:Y:S02]  /*1180*/  PLOP3.LUT P0, PT, PT, PT, PT, 0x80, 0x8 ;  /* 0x000000000008781c */ /* 0x000fe40003f0f070 */
[----:B------:R-:W-:-:S13]  /*1190*/  ISETP.GT.AND P1, PT, R10, 0xc, PT ;  /* 0x0000000c0a00780c */ /* 0x000fda0003f24270 */
[----:B------:R-:W-:Y:S05]  /*11a0*/  @!P1 BRA `(.L_x_70) ;  /* 0x0000000000d09947 */ /* 0x000fea0003800000 */
[----:B------:R-:W-:-:S13]  /*11b0*/  PLOP3.LUT P0, PT, PT, PT, PT, 0x8, 0x80 ;  /* 0x000000000080781c */ /* 0x000fda0003f0e170 */
.L_x_71:
[----:B--2---:R-:W-:-:S05]  /*11c0*/  IMAD.WIDE R18, R11, 0x4, R6 ;  /* 0x000000040b127825 */ /* 0x004fca00078e0206 */
[----:B---3--:R-:W2:Y:S01]  /*11d0*/  LDG.E R17, desc[UR8][R18.64+-0x8] ;  /* 0xfffff80812117981 */ /* 0x008ea2000c1e1900 */
[----:B------:R-:W-:-:S05]  /*11e0*/  IMAD.WIDE R12, R2, 0x4, R4 ;  /* 0x00000004020c7825 */ /* 0x000fca00078e0204 */
[----:B--2---:R0:W-:Y:S04]  /*11f0*/  STG.E desc[UR8][R12.64+-0x8], R17 ;  /* 0xfffff8110c007986 */ /* 0x0041e8000c101908 */
[----:B------:R-:W2:Y:S04]  /*1200*/  LDG.E R21, desc[UR8][R18.64+-0x4] ;  /* 0xfffffc0812157981 */ /* 0x000ea8000c1e1900 */
[----:B--2---:R1:W-:Y:S04]  /*1210*/  STG.E desc[UR8][R12.64+-0x4], R21 ;  /* 0xfffffc150c007986 */ /* 0x0043e8000c101908 */
[----:B------:R-:W2:Y:S01]  /*1220*/  LDG.E R23, desc[UR8][R18.64] ;  /* 0x0000000812177981 */ /* 0x000ea2000c1e1900 */
[----:B------:R-:W-:-:S03]  /*1230*/  VIADD R15, R11, 0x4 ;  /* 0x000000040b0f7836 */ /* 0x000fc60000000000 */
[----:B--2---:R2:W-:Y:S04]  /*1240*/  STG.E desc[UR8][R12.64], R23 ;  /* 0x000000170c007986 */ /* 0x0045e8000c101908 */
[----:B------:R-:W3:Y:S01]  /*1250*/  LDG.E R25, desc[UR8][R18.64+0x4] ;  /* 0x0000040812197981 */ /* 0x000ee2000c1e1900 */
[----:B------:R-:W-:Y:S01]  /*1260*/  IMAD.WIDE R14, R15, 0x4, R6 ;  /* 0x000000040f0e7825 */ /* 0x000fe200078e0206 */
[----:B------:R-:W-:Y:S02]  /*1270*/  IADD3 R27, PT, PT, R2, 0x4, RZ ;  /* 0x00000004021b7810 */ /* 0x000fe40007ffe0ff */
[----:B---3--:R3:W-:Y:S04]  /*1280*/  STG.E desc[UR8][R12.64+0x4], R25 ;  /* 0x000004190c007986 */ /* 0x0087e8000c101908 */
[----:B------:R-:W4:Y:S01]  /*1290*/  LDG.E R29, desc[UR8][R14.64+-0x8] ;  /* 0xfffff8080e1d7981 */ /* 0x000f22000c1e1900 */
[----:B0-----:R-:W-:-:S05]  /*12a0*/  IMAD.WIDE R16, R27, 0x4, R4 ;  /* 0x000000041b107825 */ /* 0x001fca00078e0204 */
[----:B----4-:R-:W-:Y:S04]  /*12b0*/  STG.E desc[UR8][R16.64+-0x8], R29 ;  /* 0xfffff81d10007986 */ /* 0x010fe8000c101908 */
[----:B-1----:R-:W4:Y:S04]  /*12c0*/  LDG.E R21, desc[UR8][R14.64+-0x4] ;  /* 0xfffffc080e157981 */ /* 0x002f28000c1e1900 */
[----:B----4-:R0:W-:Y:S04]  /*12d0*/  STG.E desc[UR8][R16.64+-0x4], R21 ;  /* 0xfffffc1510007986 */ /* 0x0101e8000c101908 */
[----:B--2---:R-:W2:Y:S01]  /*12e0*/  LDG.E R23, desc[UR8][R14.64] ;  /* 0x000000080e177981 */ /* 0x004ea2000c1e1900 */
[----:B------:R-:W-:-:S03]  /*12f0*/  VIADD R19, R11, 0x8 ;  /* 0x000000080b137836 */ /* 0x000fc60000000000 */
[----:B--2---:R1:W-:Y:S04]  /*1300*/  STG.E desc[UR8][R16.64], R23 ;  /* 0x0000001710007986 */ /* 0x0043e8000c101908 */
[----:B------:R-:W2:Y:S01]  /*1310*/  LDG.E R27, desc[UR8][R14.64+0x4] ;  /* 0x000004080e1b7981 */ /* 0x000ea2000c1e1900 */
[----:B---3--:R-:W-:Y:S01]  /*1320*/  IMAD.WIDE R12, R19, 0x4, R6 ;  /* 0x00000004130c7825 */ /* 0x008fe200078e0206 */
[----:B------:R-:W-:Y:S02]  /*1330*/  IADD3 R19, PT, PT, R2, 0x8, RZ ;  /* 0x0000000802137810 */ /* 0x000fe40007ffe0ff */
[----:B--2---:R2:W-:Y:S04]  /*1340*/  STG.E desc[UR8][R16.64+0x4], R27 ;  /* 0x0000041b10007986 */ /* 0x0045e8000c101908 */
[----:B------:R-:W3:Y:S01]  /*1350*/  LDG.E R25, desc[UR8][R12.64+-0x8] ;  /* 0xfffff8080c197981 */ /* 0x000ee2000c1e1900 */
[----:B------:R-:W-:-:S05]  /*1360*/  IMAD.WIDE R18, R19, 0x4, R4 ;  /* 0x0000000413127825 */ /* 0x000fca00078e0204 */
[----:B---3--:R-:W-:Y:S04]  /*1370*/  STG.E desc[UR8][R18.64+-0x8], R25 ;  /* 0xfffff81912007986 */ /* 0x008fe8000c101908 */
[----:B0-----:R-:W3:Y:S04]  /*1380*/  LDG.E R21, desc[UR8][R12.64+-0x4] ;  /* 0xfffffc080c157981 */ /* 0x001ee8000c1e1900 */
[----:B---3--:R0:W-:Y:S04]  /*1390*/  STG.E desc[UR8][R18.64+-0x4], R21 ;  /* 0xfffffc1512007986 */ /* 0x0081e8000c101908 */
[----:B-1----:R-:W3:Y:S01]  /*13a0*/  LDG.E R23, desc[UR8][R12.64] ;  /* 0x000000080c177981 */ /* 0x002ee2000c1e1900 */
[----:B------:R-:W-:-:S03]  /*13b0*/  VIADD R15, R11, 0xc ;  /* 0x0000000c0b0f7836 */ /* 0x000fc60000000000 */
[----:B---3--:R1:W-:Y:S04]  /*13c0*/  STG.E desc[UR8][R18.64], R23 ;  /* 0x0000001712007986 */ /* 0x0083e8000c101908 */
[----:B------:R-:W3:Y:S01]  /*13d0*/  LDG.E R29, desc[UR8][R12.64+0x4] ;  /* 0x000004080c1d7981 */ /* 0x000ee2000c1e1900 */
[----:B------:R-:W-:Y:S01]  /*13e0*/  IMAD.WIDE R14, R15, 0x4, R6 ;  /* 0x000000040f0e7825 */ /* 0x000fe200078e0206 */
[----:B--2---:R-:W-:Y:S02]  /*13f0*/  IADD3 R17, PT, PT, R2, 0xc, RZ ;  /* 0x0000000c02117810 */ /* 0x004fe40007ffe0ff */
[----:B---3--:R2:W-:Y:S04]  /*1400*/  STG.E desc[UR8][R18.64+0x4], R29 ;  /* 0x0000041d12007986 */ /* 0x0085e8000c101908 */
[----:B------:R-:W3:Y:S01]  /*1410*/  LDG.E R27, desc[UR8][R14.64+-0x8] ;  /* 0xfffff8080e1b7981 */ /* 0x000ee2000c1e1900 */
[----:B------:R-:W-:-:S05]  /*1420*/  IMAD.WIDE R16, R17, 0x4, R4 ;  /* 0x0000000411107825 */ /* 0x000fca00078e0204 */
[----:B---3--:R2:W-:Y:S04]  /*1430*/  STG.E desc[UR8][R16.64+-0x8], R27 ;  /* 0xfffff81b10007986 */ /* 0x0085e8000c101908 */
[----:B0-----:R-:W3:Y:S04]  /*1440*/  LDG.E R21, desc[UR8][R14.64+-0x4] ;  /* 0xfffffc080e157981 */ /* 0x001ee8000c1e1900 */
[----:B---3--:R2:W-:Y:S04]  /*1450*/  STG.E desc[UR8][R16.64+-0x4], R21 ;  /* 0xfffffc1510007986 */ /* 0x0085e8000c101908 */
[----:B-1----:R-:W3:Y:S04]  /*1460*/  LDG.E R23, desc[UR8][R14.64] ;  /* 0x000000080e177981 */ /* 0x002ee8000c1e1900 */
[----:B---3--:R2:W-:Y:S04]  /*1470*/  STG.E desc[UR8][R16.64], R23 ;  /* 0x0000001710007986 */ /* 0x0085e8000c101908 */
[----:B------:R-:W3:Y:S01]  /*1480*/  LDG.E R13, desc[UR8][R14.64+0x4] ;  /* 0x000004080e0d7981 */ /* 0x000ee2000c1e1900 */
[----:B------:R-:W-:Y:S01]  /*1490*/  VIADD R8, R8, 0x10 ;  /* 0x0000001008087836 */ /* 0x000fe20000000000 */
[----:B------:R-:W-:Y:S01]  /*14a0*/  IADD3 R11, PT, PT, R11, 0x10, RZ ;  /* 0x000000100b0b7810 */ /* 0x000fe20007ffe0ff */
[----:B------:R-:W-:-:S03]  /*14b0*/  VIADD R2, R2, 0x10 ;  /* 0x0000001002027836 */ /* 0x000fc60000000000 */
[----:B------:R-:W-:Y:S01]  /*14c0*/  ISETP.GE.AND P1, PT, R8, -0xc, PT ;  /* 0xfffffff40800780c */ /* 0x000fe20003f26270 */
[----:B---3--:R2:W-:-:S12]  /*14d0*/  STG.E desc[UR8][R16.64+0x4], R13 ;  /* 0x0000040d10007986 */ /* 0x0085d8000c101908 */
[----:B------:R-:W-:Y:S05]  /*14e0*/  @!P1 BRA `(.L_x_71) ;  /* 0xfffffffc00349947 */ /* 0x000fea000383ffff */
.L_x_70:
[----:B------:R-:W-:-:S04]  /*14f0*/  IADD3 R10, PT, PT, -R8, RZ, RZ ;  /* 0x000000ff080a7210 */ /* 0x000fc80007ffe1ff */
[----:B------:R-:W-:-:S13]  /*1500*/  ISETP.GT.AND P1, PT, R10, 0x4, PT ;  /* 0x000000040a00780c */ /* 0x000fda0003f24270 */
[----:B------:R-:W-:Y:S05]  /*1510*/  @!P1 BRA `(.L_x_72) ;  /* 0x0000000000689947 */ /* 0x000fea0003800000 */
[----:B--23--:R-:W-:-:S05]  /*1520*/  IMAD.WIDE R16, R11, 0x4, R6 ;  /* 0x000000040b107825 */ /* 0x00cfca00078e0206 */
[----:B------:R-:W2:Y:S01]  /*1530*/  LDG.E R19, desc[UR8][R16.64+-0x8] ;  /* 0xfffff80810137981 */ /* 0x000ea2000c1e1900 */
        /* <DEDUP_REMOVED lines=11> */
[----:B------:R-:W3:Y:S01]  /*15f0*/  LDG.E R29, desc[UR8][R14.64+-0x8] ;  /* 0xfffff8080e1d7981 */ /* 0x000ee2000c1e1900 */
[----:B0-----:R-:W-:-:S05]  /*1600*/  IMAD.WIDE R18, R27, 0x4, R4 ;  /* 0x000000041b127825 */ /* 0x001fca00078e0204 */
[----:B---3--:R4:W-:Y:S04]  /*1610*/  STG.E desc[UR8][R18.64+-0x8], R29 ;  /* 0xfffff81d12007986 */ /* 0x0089e8000c101908 */
[----:B-1----:R-:W3:Y:S04]  /*1620*/  LDG.E R21, desc[UR8][R14.64+-0x4] ;  /* 0xfffffc080e157981 */ /* 0x002ee8000c1e1900 */
[----:B---3--:R4:W-:Y:S04]  /*1630*/  STG.E desc[UR8][R18.64+-0x4], R21 ;  /* 0xfffffc1512007986 */ /* 0x0089e8000c101908 */
[----:B--2---:R-:W2:Y:S04]  /*1640*/  LDG.E R23, desc[UR8][R14.64] ;  /* 0x000000080e177981 */ /* 0x004ea8000c1e1900 */
[----:B--2---:R4:W-:Y:S04]  /*1650*/  STG.E desc[UR8][R18.64], R23 ;  /* 0x0000001712007986 */ /* 0x0049e8000c101908 */
[----:B------:R-:W2:Y:S01]  /*1660*/  LDG.E R17, desc[UR8][R14.64+0x4] ;  /* 0x000004080e117981 */ /* 0x000ea2000c1e1900 */
[----:B------:R-:W-:Y:S01]  /*1670*/  PLOP3.LUT P0, PT, PT, PT, PT, 0x8, 0x80 ;  /* 0x000000000080781c */ /* 0x000fe20003f0e170 */
[----:B------:R-:W-:Y:S01]  /*1680*/  VIADD R8, R8, 0x8 ;  /* 0x0000000808087836 */ /* 0x000fe20000000000 */
[----:B------:R-:W-:Y:S01]  /*1690*/  IADD3 R11, PT, PT, R11, 0x8, RZ ;  /* 0x000000080b0b7810 */ /* 0x000fe20007ffe0ff */
[----:B------:R-:W-:Y:S01]  /*16a0*/  VIADD R2, R2, 0x8 ;  /* 0x0000000802027836 */ /* 0x000fe20000000000 */
[----:B--2---:R4:W-:Y:S09]  /*16b0*/  STG.E desc[UR8][R18.64+0x4], R17 ;  /* 0x0000041112007986 */ /* 0x0049f2000c101908 */
.L_x_72:
[----:B------:R-:W-:-:S13]  /*16c0*/  ISETP.EQ.AND P1, PT, R8, RZ, PT ;  /* 0x000000ff0800720c */ /* 0x000fda0003f22270 */
[----:B------:R-:W-:Y:S05]  /*16d0*/  @!P0 BRA P1, `(.L_x_66) ;  /* 0x00000000003c8947 */ /* 0x000fea0000800000 */
.L_x_69:
[----:B--2-4-:R-:W-:-:S05]  /*16e0*/  IMAD.WIDE R12, R11, 0x4, R6 ;  /* 0x000000040b0c7825 */ /* 0x014fca00078e0206 */
[----:B0--3--:R-:W2:Y:S01]  /*16f0*/  LDG.E R17, desc[UR8][R12.64+-0x8] ;  /* 0xfffff8080c117981 */ /* 0x009ea2000c1e1900 */
        /* <DEDUP_REMOVED lines=13> */
.L_x_66:
[----:B------:R-:W-:-:S13]  /*17d0*/  ISETP.GE.AND P0, PT, R9, R0, PT ;  /* 0x000000000900720c */ /* 0x000fda0003f06270 */
[----:B------:R-:W-:Y:S05]  /*17e0*/  @P0 BRA `(.L_x_73) ;  /* 0x0000000800040947 */ /* 0x000fea0003800000 */
[C---:B--2---:R-:W-:Y:S01]  /*17f0*/  IMAD.IADD R4, R0.reuse, 0x1, -R9 ;  /* 0x0000000100047824 */ /* 0x044fe200078e0a09 */
[----:B------:R-:W-:-:S04]  /*1800*/  IADD3 R5, PT, PT, -R0, R9, RZ ;  /* 0x0000000900057210 */ /* 0x000fc80007ffe1ff */
[----:B------:R-:W-:Y:S02]  /*1810*/  LOP3.LUT P0, R4, R4, 0x3, RZ, 0xc0, !PT ;  /* 0x0000000304047812 */ /* 0x000fe4000780c0ff */
[----:B------:R-:W-:-:S11]  /*1820*/  ISETP.GT.U32.AND P1, PT, R5, -0x4, PT ;  /* 0xfffffffc0500780c */ /* 0x000fd60003f24070 */
[----:B------:R-:W-:Y:S05]  /*1830*/  @!P0 BRA `(.L_x_74) ;  /* 0x0000000000308947 */ /* 0x000fea0003800000 */
[----:B-1--4-:R-:W1:Y:S01]  /*1840*/  LDC.64 R12, c[0x0][0x380] ;  /* 0x0000e000ff0c7b82 */ /* 0x012e620000000a00 */
[----:B------:R-:W-:-:S07]  /*1850*/  IMAD.MOV R8, RZ, RZ, -R4 ;  /* 0x000000ffff087224 */ /* 0x000fce00078e0a04 */
[----:B------:R-:W2:Y:S02]  /*1860*/  LDC.64 R6, c[0x0][0x388] ;  /* 0x0000e200ff067b82 */ /* 0x000ea40000000a00 */
.L_x_75:
[----:B01----:R-:W-:-:S06]  /*1870*/  IMAD.WIDE R4, R9, 0x4, R12 ;  /* 0x0000000409047825 */ /* 0x003fcc00078e020c */
[----:B------:R-:W4:Y:S01]  /*1880*/  LDG.E R5, desc[UR8][R4.64] ;  /* 0x0000000804057981 */ /* 0x000f22000c1e1900 */
[----:B0-2---:R-:W-:Y:S01]  /*1890*/  IMAD.WIDE R10, R2, 0x4, R6 ;  /* 0x00000004020a7825 */ /* 0x005fe200078e0206 */
[----:B------:R-:W-:Y:S02]  /*18a0*/  IADD3 R8, PT, PT, R8, 0x1, RZ ;  /* 0x0000000108087810 */ /* 0x000fe40007ffe0ff */
[----:B------:R-:W-:Y:S01]  /*18b0*/  IADD3 R2, PT, PT, R2, 0x1, RZ ;  /* 0x0000000102027810 */ /* 0x000fe20007ffe0ff */
[----:B------:R-:W-:Y:S01]  /*18c0*/  VIADD R9, R9, 0x1 ;  /* 0x0000000109097836 */ /* 0x000fe20000000000 */
[----:B------:R-:W-:Y:S01]  /*18d0*/  ISETP.NE.AND P0, PT, R8, RZ, PT ;  /* 0x000000ff0800720c */ /* 0x000fe20003f05270 */
[----:B----4-:R0:W-:-:S12]  /*18e0*/  STG.E desc[UR8][R10.64], R5 ;  /* 0x000000050a007986 */ /* 0x0101d8000c101908 */
[----:B------:R-:W-:Y:S05]  /*18f0*/  @P0 BRA `(.L_x_75) ;  /* 0xfffffffc00dc0947 */ /* 0x000fea000383ffff */
.L_x_74:
[----:B------:R-:W-:Y:S05]  /*1900*/  @P1 BRA `(.L_x_73) ;  /* 0x0000000400bc1947 */ /* 0x000fea0003800000 */
[----:B0-----:R-:W0:Y:S01]  /*1910*/  LDC.64 R4, c[0x0][0x388] ;  /* 0x0000e200ff047b82 */ /* 0x001e220000000a00 */
[----:B------:R-:W-:-:S05]  /*1920*/  IMAD.IADD R8, R9, 0x1, -R0 ;  /* 0x0000000109087824 */ /* 0x000fca00078e0a00 */
[----:B------:R-:W-:Y:S02]  /*1930*/  ISETP.GE.AND P0, PT, R8, RZ, PT ;  /* 0x000000ff0800720c */ /* 0x000fe40003f06270 */
[----:B------:R-:W2:Y:S01]  /*1940*/  LDC.64 R6, c[0x0][0x380] ;  /* 0x0000e000ff067b82 */ /* 0x000ea20000000a00 */
[----:B0-----:R-:W-:-:S05]  /*1950*/  IADD3 R4, P2, PT, R4, 0x8, RZ ;  /* 0x0000000804047810 */ /* 0x001fca0007f5e0ff */
[----:B------:R-:W-:Y:S01]  /*1960*/  IMAD.X R5, RZ, RZ, R5, P2 ;  /* 0x000000ffff057224 */ /* 0x000fe200010e0605 */
[----:B--2---:R-:W-:-:S04]  /*1970*/  IADD3 R6, P1, PT, R6, 0x8, RZ ;  /* 0x0000000806067810 */ /* 0x004fc80007f3e0ff */
[----:B------:R-:W-:Y:S01]  /*1980*/  IADD3.X R7, PT, PT, RZ, R7, RZ, P1, !PT ;  /* 0x00000007ff077210 */ /* 0x000fe20000ffe4ff */
[----:B------:R-:W-:Y:S08]  /*1990*/  @P0 BRA `(.L_x_76) ;  /* 0x00000004005c0947 */ /* 0x000ff00003800000 */
[----:B------:R-:W-:Y:S02]  /*19a0*/  IADD3 R10, PT, PT, -R8, RZ, RZ ;  /* 0x000000ff080a7210 */ /* 0x000fe40007ffe1ff */
[----:B------:R-:W-:Y:S02]  /*19b0*/  PLOP3.LUT P0, PT, PT, PT, PT, 0x80, 0x8 ;  /* 0x000000000008781c */ /* 0x000fe40003f0f070 */
[----:B------:R-:W-:-:S13]  /*19c0*/  ISETP.GT.AND P1, PT, R10, 0xc, PT ;  /* 0x0000000c0a00780c */ /* 0x000fda0003f24270 */
[----:B------:R-:W-:Y:S05]  /*19d0*/  @!P1 BRA `(.L_x_77) ;  /* 0x0000000000d09947 */ /* 0x000fea0003800000 */
[----:B------:R-:W-:-:S13]  /*19e0*/  PLOP3.LUT P0, PT, PT, PT, PT, 0x8, 0x80 ;  /* 0x000000000080781c */ /* 0x000fda0003f0e170 */
.L_x_78:
[----:B--234-:R-:W-:-:S05]  /*19f0*/  IMAD.WIDE R16, R9, 0x4, R6 ;  /* 0x0000000409107825 */ /* 0x01cfca00078e0206 */
[----:B-1----:R-:W2:Y:S01]  /*1a00*/  LDG.E R13, desc[UR8][R16.64+-0x8] ;  /* 0xfffff808100d7981 */ /* 0x002ea2000c1e1900 */
        /* <DEDUP_REMOVED lines=20> */
[----:B------:R-:W-:Y:S01]  /*1b50*/  IMAD.WIDE R16, R17, 0x4, R6 ;  /* 0x0000000411107825 */ /* 0x000fe200078e0206 */
[----:B---3--:R-:W-:Y:S02]  /*1b60*/  IADD3 R11, PT, PT, R2, 0x8, RZ ;  /* 0x00000008020b7810 */ /* 0x008fe40007ffe0ff */
        /* <DEDUP_REMOVED lines=10> */
[----:B--2---:R-:W-:Y:S01]  /*1c10*/  IMAD.WIDE R12, R15, 0x4, R6 ;  /* 0x000000040f0c7825 */ /* 0x004fe200078e0206 */
[----:B------:R-:W-:Y:S02]  /*1c20*/  IADD3 R15, PT, PT, R2, 0xc, RZ ;  /* 0x0000000c020f7810 */ /* 0x000fe40007ffe0ff */
        /* <DEDUP_REMOVED lines=15> */
.L_x_77:
[----:B--2---:R-:W-:-:S04]  /*1d20*/  IADD3 R10, PT, PT, -R8, RZ, RZ ;  /* 0x000000ff080a7210 */ /* 0x004fc80007ffe1ff */
[----:B------:R-:W-:-:S13]  /*1d30*/  ISETP.GT.AND P1, PT, R10, 0x4, PT ;  /* 0x000000040a00780c */ /* 0x000fda0003f24270 */
[----:B------:R-:W-:Y:S05]  /*1d40*/  @!P1 BRA `(.L_x_79) ;  /* 0x0000000000689947 */ /* 0x000fea0003800000 */
[----:B----4-:R-:W-:-:S05]  /*1d50*/  IMAD.WIDE R14, R9, 0x4, R6 ;  /* 0x00000004090e7825 */ /* 0x010fca00078e0206 */
[----:B---3--:R-:W2:Y:S01]  /*1d60*/  LDG.E R17, desc[UR8][R14.64+-0x8] ;  /* 0xfffff8080e117981 */ /* 0x008ea2000c1e1900 */
[----:B------:R-:W-:-:S05]  /*1d70*/  IMAD.WIDE R10, R2, 0x4, R4 ;  /* 0x00000004020a7825 */ /* 0x000fca00078e0204 */
[----:B--2---:R0:W-:Y:S04]  /*1d80*/  STG.E desc[UR8][R10.64+-0x8], R17 ;  /* 0xfffff8110a007986 */ /* 0x0041e8000c101908 */
[----:B------:R-:W2:Y:S04]  /*1d90*/  LDG.E R19, desc[UR8][R14.64+-0x4] ;  /* 0xfffffc080e137981 */ /* 0x000ea8000c1e1900 */
[----:B--2---:R2:W-:Y:S04]  /*1da0*/  STG.E desc[UR8][R10.64+-0x4], R19 ;  /* 0xfffffc130a007986 */ /* 0x0045e8000c101908 */
[----:B------:R-:W3:Y:S01]  /*1db0*/  LDG.E R21, desc[UR8][R14.64] ;  /* 0x000000080e157981 */ /* 0x000ee2000c1e1900 */
[----:B-1----:R-:W-:-:S03]  /*1dc0*/  VIADD R13, R9, 0x4 ;  /* 0x00000004090d7836 */ /* 0x002fc60000000000 */
[----:B---3--:R1:W-:Y:S04]  /*1dd0*/  STG.E desc[UR8][R10.64], R21 ;  /* 0x000000150a007986 */ /* 0x0083e8000c101908 */
[----:B------:R-:W3:Y:S01]  /*1de0*/  LDG.E R23, desc[UR8][R14.64+0x4] ;  /* 0x000004080e177981 */ /* 0x000ee2000c1e1900 */
[----:B------:R-:W-:Y:S01]  /*1df0*/  IMAD.WIDE R12, R13, 0x4, R6 ;  /* 0x000000040d0c7825 */ /* 0x000fe200078e0206 */
[----:B------:R-:W-:Y:S02]  /*1e00*/  IADD3 R27, PT, PT, R2, 0x4, RZ ;  /* 0x00000004021b7810 */ /* 0x000fe40007ffe0ff */
[----:B---3--:R3:W-:Y:S04]  /*1e10*/  STG.E desc[UR8][R10.64+0x4], R23 ;  /* 0x000004170a007986 */ /* 0x0087e8000c101908 */
[----:B------:R-:W4:Y:S01]  /*1e20*/  LDG.E R25, desc[UR8][R12.64+-0x8] ;  /* 0xfffff8080c197981 */ /* 0x000f22000c1e1900 */
[----:B0-----:R-:W-:-:S05]  /*1e30*/  IMAD.WIDE R16, R27, 0x4, R4 ;  /* 0x000000041b107825 */ /* 0x001fca00078e0204 */
[----:B----4-:R3:W-:Y:S04]  /*1e40*/  STG.E desc[UR8][R16.64+-0x8], R25 ;  /* 0xfffff81910007986 */ /* 0x0107e8000c101908 */
[----:B--2---:R-:W2:Y:S04]  /*1e50*/  LDG.E R19, desc[UR8][R12.64+-0x4] ;  /* 0xfffffc080c137981 */ /* 0x004ea8000c1e1900 */
[----:B--2---:R3:W-:Y:S04]  /*1e60*/  STG.E desc[UR8][R16.64+-0x4], R19 ;  /* 0xfffffc1310007986 */ /* 0x0047e8000c101908 */
[----:B-1----:R-:W2:Y:S04]  /*1e70*/  LDG.E R21, desc[UR8][R12.64] ;  /* 0x000000080c157981 */ /* 0x002ea8000c1e1900 */
[----:B--2---:R3:W-:Y:S04]  /*1e80*/  STG.E desc[UR8][R16.64], R21 ;  /* 0x0000001510007986 */ /* 0x0047e8000c101908 */
[----:B------:R-:W2:Y:S01]  /*1e90*/  LDG.E R15, desc[UR8][R12.64+0x4] ;  /* 0x000004080c0f7981 */ /* 0x000ea2000c1e1900 */
[----:B------:R-:W-:Y:S01]  /*1ea0*/  PLOP3.LUT P0, PT, PT, PT, PT, 0x8, 0x80 ;  /* 0x000000000080781c */ /* 0x000fe20003f0e170 */
[----:B------:R-:W-:Y:S01]  /*1eb0*/  VIADD R8, R8, 0x8 ;  /* 0x0000000808087836 */ /* 0x000fe20000000000 */
[----:B------:R-:W-:Y:S01]  /*1ec0*/  IADD3 R9, PT, PT, R9, 0x8, RZ ;  /* 0x0000000809097810 */ /* 0x000fe20007ffe0ff */
[----:B------:R-:W-:Y:S01]  /*1ed0*/  VIADD R2, R2, 0x8 ;  /* 0x0000000802027836 */ /* 0x000fe20000000000 */
[----:B--2---:R3:W-:Y:S09]  /*1ee0*/  STG.E desc[UR8][R16.64+0x4], R15 ;  /* 0x0000040f10007986 */ /* 0x0047f2000c101908 */
.L_x_79:
[----:B------:R-:W-:-:S13]  /*1ef0*/  ISETP.EQ.AND P1, PT, R8, RZ, PT ;  /* 0x000000ff0800720c */ /* 0x000fda0003f22270 */
[----:B------:R-:W-:Y:S05]  /*1f00*/  @!P0 BRA P1, `(.L_x_73) ;  /* 0x00000000003c8947 */ /* 0x000fea0000800000 */
.L_x_76:
[----:B---3--:R-:W-:-:S05]  /*1f10*/  IMAD.WIDE R10, R9, 0x4, R6 ;  /* 0x00000004090a7825 */ /* 0x008fca00078e0206 */
[----:B0---4-:R-:W2:Y:S01]  /*1f20*/  LDG.E R15, desc[UR8][R10.64+-0x8] ;  /* 0xfffff8080a0f7981 */ /* 0x011ea2000c1e1900 */
[----:B-1----:R-:W-:-:S05]  /*1f30*/  IMAD.WIDE R12, R2, 0x4, R4 ;  /* 0x00000004020c7825 */ /* 0x002fca00078e0204 */
        /* <DEDUP_REMOVED lines=12> */
.L_x_73:
[----:B------:R-:W-:-:S13]  /*2000*/  ISETP.GE.AND P0, PT, R3, R0, PT ;  /* 0x000000000300720c */ /* 0x000fda0003f06270 */
[----:B------:R-:W-:Y:S05]  /*2010*/  @P0 EXIT ;  /* 0x000000000000094d */ /* 0x000fea0003800000 */
[----:B------:R-:W-:Y:S01]  /*2020*/  IMAD.IADD R2, R0, 0x1, -R3 ;  /* 0x0000000100027824 */ /* 0x000fe200078e0a03 */
[----:B--2---:R-:W-:-:S04]  /*2030*/  IADD3 R4, PT, PT, R3, -R0, RZ ;  /* 0x8000000003047210 */ /* 0x004fc80007ffe0ff */
[----:B------:R-:W-:Y:S02]  /*2040*/  LOP3.LUT P0, R2, R2, 0x3, RZ, 0xc0, !PT ;  /* 0x0000000302027812 */ /* 0x000fe4000780c0ff */
[----:B------:R-:W-:-:S11]  /*2050*/  ISETP.GT.U32.AND P1, PT, R4, -0x4, PT ;  /* 0xfffffffc0400780c */ /* 0x000fd60003f24070 */
[----:B------:R-:W-:Y:S05]  /*2060*/  @!P0 BRA `(.L_x_80) ;  /* 0x00000000002c8947 */ /* 0x000fea0003800000 */
[----:B0--3--:R-:W0:Y:S01]  /*2070*/  LDC.64 R10, c[0x0][0x380] ;  /* 0x0000e000ff0a7b82 */ /* 0x009e220000000a00 */
[----:B------:R-:W-:-:S07]  /*2080*/  IMAD.MOV R2, RZ, RZ, -R2 ;  /* 0x000000ffff027224 */ /* 0x000fce00078e0a02 */
[----:B------:R-:W2:Y:S02]  /*2090*/  LDC.64 R8, c[0x0][0x388] ;  /* 0x0000e200ff087b82 */ /* 0x000ea40000000a00 */
.L_x_81:
[----:B0-2---:R-:W-:-:S06]  /*20a0*/  IMAD.WIDE R4, R3, 0x4, R8 ;  /* 0x0000000403047825 */ /* 0x005fcc00078e0208 */
[----:B------:R-:W2:Y:S01]  /*20b0*/  LDG.E R5, desc[UR8][R4.64] ;  /* 0x0000000804057981 */ /* 0x000ea2000c1e1900 */
[----:B0-----:R-:W-:Y:S01]  /*20c0*/  IMAD.WIDE R6, R3, 0x4, R10 ;  /* 0x0000000403067825 */ /* 0x001fe200078e020a */
[----:B------:R-:W-:-:S03]  /*20d0*/  IADD3 R2, PT, PT, R2, 0x1, RZ ;  /* 0x0000000102027810 */ /* 0x000fc60007ffe0ff */
[----:B------:R-:W-:Y:S01]  /*20e0*/  VIADD R3, R3, 0x1 ;  /* 0x0000000103037836 */ /* 0x000fe20000000000 */
[----:B------:R-:W-:Y:S01]  /*20f0*/  ISETP.NE.AND P0, PT, R2, RZ, PT ;  /* 0x000000ff0200720c */ /* 0x000fe20003f05270 */
[----:B--2---:R0:W-:-:S12]  /*2100*/  STG.E desc[UR8][R6.64], R5 ;  /* 0x0000000506007986 */ /* 0x0041d8000c101908 */
[----:B------:R-:W-:Y:S05]  /*2110*/  @P0 BRA `(.L_x_81) ;  /* 0xfffffffc00e00947 */ /* 0x000fea000383ffff */
.L_x_80:
[----:B------:R-:W-:Y:S05]  /*2120*/  @P1 EXIT ;  /* 0x000000000000194d */ /* 0x000fea0003800000 */
[----:B0-----:R-:W0:Y:S01]  /*2130*/  LDC.64 R6, c[0x0][0x380] ;  /* 0x0000e000ff067b82 */ /* 0x001e220000000a00 */
[----:B------:R-:W-:-:S04]  /*2140*/  IADD3 R0, PT, PT, -R0, R3, RZ ;  /* 0x0000000300007210 */ /* 0x000fc80007ffe1ff */
[----:B------:R-:W-:-:S03]  /*2150*/  ISETP.GE.AND P0, PT, R0, RZ, PT ;  /* 0x000000ff0000720c */ /* 0x000fc60003f06270 */
[----:B------:R-:W2:Y:S01]  /*2160*/  LDC.64 R4, c[0x0][0x388] ;  /* 0x0000e200ff047b82 */ /* 0x000ea20000000a00 */
[----:B0-----:R-:W-:-:S05]  /*2170*/  IADD3 R6, P2, PT, R6, 0x8, RZ ;  /* 0x0000000806067810 */ /* 0x001fca0007f5e0ff */
[----:B------:R-:W-:Y:S01]  /*2180*/  IMAD.X R7, RZ, RZ, R7, P2 ;  /* 0x000000ffff077224 */ /* 0x000fe200010e0607 */
[----:B--2---:R-:W-:-:S04]  /*2190*/  IADD3 R4, P1, PT, R4, 0x8, RZ ;  /* 0x0000000804047810 */ /* 0x004fc80007f3e0ff */
[----:B------:R-:W-:Y:S01]  /*21a0*/  IADD3.X R5, PT, PT, RZ, R5, RZ, P1, !PT ;  /* 0x00000005ff057210 */ /* 0x000fe20000ffe4ff */
[----:B------:R-:W-:Y:S08]  /*21b0*/  @P0 BRA `(.L_x_82) ;  /* 0x0000000400440947 */ /* 0x000ff00003800000 */
[----:B------:R-:W-:Y:S01]  /*21c0*/  IMAD.MOV R2, RZ, RZ, -R0 ;  /* 0x000000ffff027224 */ /* 0x000fe200078e0a00 */
[----:B------:R-:W-:-:S04]  /*21d0*/  PLOP3.LUT P0, PT, PT, PT, PT, 0x80, 0x8 ;  /* 0x000000000008781c */ /* 0x000fc80003f0f070 */
[----:B------:R-:W-:-:S13]  /*21e0*/  ISETP.GT.AND P1, PT, R2, 0xc, PT ;  /* 0x0000000c0200780c */ /* 0x000fda0003f24270 */
[----:B------:R-:W-:Y:S05]  /*21f0*/  @!P1 BRA `(.L_x_83) ;  /* 0x0000000000c09947 */ /* 0x000fea0003800000 */
[----:B------:R-:W-:-:S13]  /*2200*/  PLOP3.LUT P0, PT, PT, PT, PT, 0x8, 0x80 ;  /* 0x000000000080781c */ /* 0x000fda0003f0e170 */
.L_x_84:
[----:B0-----:R-:W-:-:S05]  /*2210*/  IMAD.WIDE R8, R3, 0x4, R4 ;  /* 0x0000000403087825 */ /* 0x001fca00078e0204 */
[----:B---34-:R-:W2:Y:S01]  /*2220*/  LDG.E R17, desc[UR8][R8.64+-0x8] ;  /* 0xfffff80808117981 */ /* 0x018ea2000c1e1900 */
[----:B------:R-:W-:-:S05]  /*2230*/  IMAD.WIDE R10, R3, 0x4, R6 ;  /* 0x00000004030a7825 */ /* 0x000fca00078e0206 */
[----:B--2---:R0:W-:Y:S04]  /*2240*/  STG.E desc[UR8][R10.64+-0x8], R17 ;  /* 0xfffff8110a007986 */ /* 0x0041e8000c101908 */
[----:B------:R-:W2:Y:S04]  /*2250*/  LDG.E R19, desc[UR8][R8.64+-0x4] ;  /* 0xfffffc0808137981 */ /* 0x000ea8000c1e1900 */
[----:B--2---:R2:W-:Y:S04]  /*2260*/  STG.E desc[UR8][R10.64+-0x4], R19 ;  /* 0xfffffc130a007986 */ /* 0x0045e8000c101908 */
[----:B------:R-:W3:Y:S01]  /*2270*/  LDG.E R21, desc[UR8][R8.64] ;  /* 0x0000000808157981 */ /* 0x000ee2000c1e1900 */
[----:B------:R-:W-:-:S03]  /*2280*/  IADD3 R15, PT, PT, R3, 0x4, RZ ;  /* 0x00000004030f7810 */ /* 0x000fc60007ffe0ff */
[----:B---3--:R3:W-:Y:S04]  /*2290*/  STG.E desc[UR8][R10.64], R21 ;  /* 0x000000150a007986 */ /* 0x0087e8000c101908 */
[----:B------:R-:W4:Y:S01]  /*22a0*/  LDG.E R23, desc[UR8][R8.64+0x4] ;  /* 0x0000040808177981 */ /* 0x000f22000c1e1900 */
[----:B-1----:R-:W-:-:S03]  /*22b0*/  IMAD.WIDE R12, R15, 0x4, R4 ;  /* 0x000000040f0c7825 */ /* 0x002fc600078e0204 */
[----:B----4-:R1:W-:Y:S04]  /*22c0*/  STG.E desc[UR8][R10.64+0x4], R23 ;  /* 0x000004170a007986 */ /* 0x0103e8000c101908 */
[----:B------:R-:W4:Y:S01]  /*22d0*/  LDG.E R25, desc[UR8][R12.64+-0x8] ;  /* 0xfffff8080c197981 */ /* 0x000f22000c1e1900 */
[----:B------:R-:W-:-:S05]  /*22e0*/  IMAD.WIDE R14, R15, 0x4, R6 ;  /* 0x000000040f0e7825 */ /* 0x000fca00078e0206 */
[----:B----4-:R4:W-:Y:S04]  /*22f0*/  STG.E desc[UR8][R14.64+-0x8], R25 ;  /* 0xfffff8190e007986 */ /* 0x0109e8000c101908 */
[----:B0-----:R-:W5:Y:S04]  /*2300*/  LDG.E R17, desc[UR8][R12.64+-0x4] ;  /* 0xfffffc080c117981 */ /* 0x001f68000c1e1900 */
[----:B-----5:R0:W-:Y:S04]  /*2310*/  STG.E desc[UR8][R14.64+-0x4], R17 ;  /* 0xfffffc110e007986 */ /* 0x0201e8000c101908 */
[----:B--2---:R-:W2:Y:S01]  /*2320*/  LDG.E R19, desc[UR8][R12.64] ;  /* 0x000000080c137981 */ /* 0x004ea2000c1e1900 */
[----:B------:R-:W-:-:S03]  /*2330*/  VIADD R27, R3, 0x8 ;  /* 0x00000008031b7836 */ /* 0x000fc60000000000 */
[----:B--2---:R2:W-:Y:S04]  /*2340*/  STG.E desc[UR8][R14.64], R19 ;  /* 0x000000130e007986 */ /* 0x0045e8000c101908 */
[----:B---3--:R-:W3:Y:S01]  /*2350*/  LDG.E R21, desc[UR8][R12.64+0x4] ;  /* 0x000004080c157981 */ /* 0x008ee2000c1e1900 */
[----:B------:R-:W-:-:S03]  /*2360*/  IMAD.WIDE R8, R27, 0x4, R4 ;  /* 0x000000041b087825 */ /* 0x000fc600078e0204 */
[----:B---3--:R3:W-:Y:S04]  /*2370*/  STG.E desc[UR8][R14.64+0x4], R21 ;  /* 0x000004150e007986 */ /* 0x0087e8000c101908 */
[----:B-1----:R-:W5:Y:S01]  /*2380*/  LDG.E R23, desc[UR8][R8.64+-0x8] ;  /* 0xfffff80808177981 */ /* 0x002f62000c1e1900 */
[----:B------:R-:W-:-:S05]  /*2390*/  IMAD.WIDE R10, R27, 0x4, R6 ;  /* 0x000000041b0a7825 */ /* 0x000fca00078e0206 */
[----:B-----5:R1:W-:Y:S04]  /*23a0*/  STG.E desc[UR8][R10.64+-0x8], R23 ;  /* 0xfffff8170a007986 */ /* 0x0203e8000c101908 */
[----:B----4-:R-:W4:Y:S04]  /*23b0*/  LDG.E R25, desc[UR8][R8.64+-0x4] ;  /* 0xfffffc0808197981 */ /* 0x010f28000c1e1900 */
[----:B----4-:R4:W-:Y:S04]  /*23c0*/  STG.E desc[UR8][R10.64+-0x4], R25 ;  /* 0xfffffc190a007986 */ /* 0x0109e8000c101908 */
[----:B0-----:R-:W5:Y:S01]  /*23d0*/  LDG.E R17, desc[UR8][R8.64] ;  /* 0x0000000808117981 */ /* 0x001f62000c1e1900 */
[----:B------:R-:W-:-:S03]  /*23e0*/  IADD3 R27, PT, PT, R3, 0xc, RZ ;  /* 0x0000000c031b7810 */ /* 0x000fc60007ffe0ff */
[----:B-----5:R0:W-:Y:S04]  /*23f0*/  STG.E desc[UR8][R10.64], R17 ;  /* 0x000000110a007986 */ /* 0x0201e8000c101908 */
[----:B--2---:R-:W2:Y:S01]  /*2400*/  LDG.E R19, desc[UR8][R8.64+0x4] ;  /* 0x0000040808137981 */ /* 0x004ea2000c1e1900 */
[----:B------:R-:W-:-:S03]  /*2410*/  IMAD.WIDE R12, R27, 0x4, R4 ;  /* 0x000000041b0c7825 */ /* 0x000fc600078e0204 */
[----:B--2---:R0:W-:Y:S04]  /*2420*/  STG.E desc[UR8][R10.64+0x4], R19 ;  /* 0x000004130a007986 */ /* 0x0041e8000c101908 */
[----:B---3--:R-:W2:Y:S01]  /*2430*/  LDG.E R21, desc[UR8][R12.64+-0x8] ;  /* 0xfffff8080c157981 */ /* 0x008ea2000c1e1900 */
[----:B------:R-:W-:-:S05]  /*2440*/  IMAD.WIDE R14, R27, 0x4, R6 ;  /* 0x000000041b0e7825 */ /* 0x000fca00078e0206 */
[----:B--2---:R0:W-:Y:S04]  /*2450*/  STG.E desc[UR8][R14.64+-0x8], R21 ;  /* 0xfffff8150e007986 */ /* 0x0041e8000c101908 */
[----:B-1----:R-:W2:Y:S04]  /*2460*/  LDG.E R23, desc[UR8][R12.64+-0x4] ;  /* 0xfffffc080c177981 */ /* 0x002ea8000c1e1900 */
[----:B--2---:R0:W-:Y:S04]  /*2470*/  STG.E desc[UR8][R14.64+-0x4], R23 ;  /* 0xfffffc170e007986 */ /* 0x0041e8000c101908 */
[----:B----4-:R-:W2:Y:S04]  /*2480*/  LDG.E R25, desc[UR8][R12.64] ;  /* 0x000000080c197981 */ /* 0x010ea8000c1e1900 */
[----:B--2---:R0:W-:Y:S04]  /*2490*/  STG.E desc[UR8][R14.64], R25 ;  /* 0x000000190e007986 */ /* 0x0041e8000c101908 */
[----:B------:R-:W2:Y:S01]  /*24a0*/  LDG.E R9, desc[UR8][R12.64+0x4] ;  /* 0x000004080c097981 */ /* 0x000ea2000c1e1900 */
[----:B------:R-:W-:Y:S01]  /*24b0*/  VIADD R0, R0, 0x10 ;  /* 0x0000001000007836 */ /* 0x000fe20000000000 */
[----:B------:R-:W-:-:S04]  /*24c0*/  IADD3 R3, PT, PT, R3, 0x10, RZ ;  /* 0x0000001003037810 */ /* 0x000fc80007ffe0ff */
[----:B------:R-:W-:Y:S01]  /*24d0*/  ISETP.GE.AND P1, PT, R0, -0xc, PT ;  /* 0xfffffff40000780c */ /* 0x000fe20003f26270 */
[----:B--2---:R0:W-:-:S12]  /*24e0*/  STG.E desc[UR8][R14.64+0x4], R9 ;  /* 0x000004090e007986 */ /* 0x0041d8000c101908 */
[----:B------:R-:W-:Y:S05]  /*24f0*/  @!P1 BRA `(.L_x_84) ;  /* 0xfffffffc00449947 */ /* 0x000fea000383ffff */
.L_x_83:
[----:B------:R-:W-:-:S05]  /*2500*/  IMAD.MOV R2, RZ, RZ, -R0 ;  /* 0x000000ffff027224 */ /* 0x000fca00078e0a00 */
[----:B------:R-:W-:-:S13]  /*2510*/  ISETP.GT.AND P1, PT, R2, 0x4, PT ;  /* 0x000000040200780c */ /* 0x000fda0003f24270 */
[----:B------:R-:W-:Y:S05]  /*2520*/  @!P1 BRA `(.L_x_85) ;  /* 0x0000000000609947 */ /* 0x000fea0003800000 */
        /* <DEDUP_REMOVED lines=15> */
[----:B0-----:R-:W4:Y:S04]  /*2620*/  LDG.E R17, desc[UR8][R12.64+-0x4] ;  /* 0xfffffc080c117981 */ /* 0x001f28000c1e1900 */
[----:B----4-:R3:W-:Y:S04]  /*2630*/  STG.E desc[UR8][R14.64+-0x4], R17 ;  /* 0xfffffc110e007986 */ /* 0x0107e8000c101908 */
[----:B--2---:R-:W2:Y:S04]  /*2640*/  LDG.E R19, desc[UR8][R12.64] ;  /* 0x000000080c137981 */ /* 0x004ea8000c1e1900 */
[----:B--2---:R3:W-:Y:S04]  /*2650*/  STG.E desc[UR8][R14.64], R19 ;  /* 0x000000130e007986 */ /* 0x0047e8000c101908 */
[----:B------:R-:W2:Y:S01]  /*2660*/  LDG.E R9, desc[UR8][R12.64+0x4] ;  /* 0x000004080c097981 */ /* 0x000ea2000c1e1900 */
[----:B------:R-:W-:Y:S01]  /*2670*/  PLOP3.LUT P0, PT, PT, PT, PT, 0x8, 0x80 ;  /* 0x000000000080781c */ /* 0x000fe20003f0e170 */
[----:B------:R-:W-:Y:S01]  /*2680*/  VIADD R0, R0, 0x8 ;  /* 0x0000000800007836 */ /* 0x000fe20000000000 */
[----:B------:R-:W-:Y:S01]  /*2690*/  IADD3 R3, PT, PT, R3, 0x8, RZ ;  /* 0x0000000803037810 */ /* 0x000fe20007ffe0ff */
[----:B--2---:R3:W-:Y:S10]  /*26a0*/  STG.E desc[UR8][R14.64+0x4], R9 ;  /* 0x000004090e007986 */ /* 0x0047f4000c101908 */
.L_x_85:
[----:B------:R-:W-:-:S13]  /*26b0*/  ISETP.NE.OR P0, PT, R0, RZ, P0 ;  /* 0x000000ff0000720c */ /* 0x000fda0000705670 */
[----:B------:R-:W-:Y:S05]  /*26c0*/  @!P0 EXIT ;  /* 0x000000000000894d */ /* 0x000fea0003800000 */
.L_x_82:
[----:B0--3--:R-:W-:-:S05]  /*26d0*/  IMAD.WIDE R8, R3, 0x4, R4 ;  /* 0x0000000403087825 */ /* 0x009fca00078e0204 */
[----:B-12-4-:R-:W2:Y:S01]  /*26e0*/  LDG.E R13, desc[UR8][R8.64+-0x8] ;  /* 0xfffff808080d7981 */ /* 0x016ea2000c1e1900 */
[----:B------:R-:W-:-:S05]  /*26f0*/  IMAD.WIDE R10, R3, 0x4, R6 ;  /* 0x00000004030a7825 */ /* 0x000fca00078e0206 */
[----:B--2---:R2:W-:Y:S04]  /*2700*/  STG.E desc[UR8][R10.64+-0x8], R13 ;  /* 0xfffff80d0a007986 */ /* 0x0045e8000c101908 */
[----:B------:R-:W3:Y:S04]  /*2710*/  LDG.E R15, desc[UR8][R8.64+-0x4] ;  /* 0xfffffc08080f7981 */ /* 0x000ee8000c1e1900 */
[----:B---3--:R2:W-:Y:S04]  /*2720*/  STG.E desc[UR8][R10.64+-0x4], R15 ;  /* 0xfffffc0f0a007986 */ /* 0x0085e8000c101908 */
[----:B------:R-:W3:Y:S04]  /*2730*/  LDG.E R17, desc[UR8][R8.64] ;  /* 0x0000000808117981 */ /* 0x000ee8000c1e1900 */
[----:B---3--:R2:W-:Y:S04]  /*2740*/  STG.E desc[UR8][R10.64], R17 ;  /* 0x000000110a007986 */ /* 0x0085e8000c101908 */
[----:B------:R-:W3:Y:S01]  /*2750*/  LDG.E R19, desc[UR8][R8.64+0x4] ;  /* 0x0000040808137981 */ /* 0x000ee2000c1e1900 */
[----:B------:R-:W-:Y:S01]  /*2760*/  VIADD R0, R0, 0x4 ;  /* 0x0000000400007836 */ /* 0x000fe20000000000 */
[----:B------:R-:W-:-:S04]  /*2770*/  IADD3 R3, PT, PT, R3, 0x4, RZ ;  /* 0x0000000403037810 */ /* 0x000fc80007ffe0ff */
[----:B------:R-:W-:Y:S01]  /*2780*/  ISETP.NE.AND P0, PT, R0, RZ, PT ;  /* 0x000000ff0000720c */ /* 0x000fe20003f05270 */
[----:B---3--:R2:W-:-:S12]  /*2790*/  STG.E desc[UR8][R10.64+0x4], R19 ;  /* 0x000004130a007986 */ /* 0x0085d8000c101908 */
[----:B------:R-:W-:Y:S05]  /*27a0*/  @P0 BRA `(.L_x_82) ;  /* 0xfffffffc00c80947 */ /* 0x000fea000383ffff */
[----:B------:R-:W-:Y:S05]  /*27b0*/  EXIT ;  /* 0x000000000000794d */ /* 0x000fea0003800000 */
.L_x_86:
        /* <DEDUP_REMOVED lines=12> */
.L_x_88:


//--------------------- .nv.shared.reserved.0     --------------------------
	.section	.nv.shared.reserved.0,"aw",@nobits
	.weak		__nv_reservedSMEM_offset_0_alias
	.size		__nv_reservedSMEM_offset_0_alias, 0, 64
	.other		__nv_reservedSMEM_offset_0_alias,@"STO_CUDA_RESERVED_SHARED STV_DEFAULT"
__nv_reservedSMEM_offset_0_alias:
	.zero		0
	.zero		64


//--------------------- .nv.constant0._Z11DoMergeOnlyPiS_i --------------------------
	.section	.nv.constant0._Z11DoMergeOnlyPiS_i,"a",@progbits
	.sectionflags	@""
	.align	4
.nv.constant0._Z11DoMergeOnlyPiS_i:
	.zero		916


//--------------------- .nv.constant0._Z9MergeSortPiS_i --------------------------
	.section	.nv.constant0._Z9MergeSortPiS_i,"a",@progbits
	.sectionflags	@""
	.align	4
.nv.constant0._Z9MergeSortPiS_i:
	.zero		916


//--------------------- SYMBOLS --------------------------

	.type		.nv.reservedSmem.offset0,@object
	.size		.nv.reservedSmem.offset0,0x4
